// auto-generated by cutlass_sweep.gemm — config: {"arch": "sm_90", "cluster_m": 1, "cluster_n": 8, "dtype": "bf16", "dtype_b": "bf16", "layout": "nt", "stages": 0, "tile_k": 32, "tile_m": 128, "tile_n": 128}
#include "cutlass/cutlass.h"
#include "cutlass/gemm/collective/collective_builder.hpp"
#include "cutlass/gemm/device/gemm_universal_adapter.h"
#include "cutlass/gemm/kernel/gemm_universal.hpp"
#include "cutlass/epilogue/collective/collective_builder.hpp"

using ElemA = cutlass::bfloat16_t;
using ElemB = cutlass::bfloat16_t;
using ElemCD = cutlass::bfloat16_t;
using Acc  = float;
using TileShape    = cute::Shape<cute::_128, cute::_128, cute::_32>;
using ClusterShape = cute::Shape<cute::_1, cute::_8, cute::_1>;

using CollectiveEpilogue = typename cutlass::epilogue::collective::CollectiveBuilder<
    cutlass::arch::Sm90, cutlass::arch::OpClassTensorOp,
    TileShape, ClusterShape,
    cutlass::epilogue::collective::EpilogueTileAuto,
    Acc, Acc,
    ElemCD, cutlass::layout::RowMajor, 128 / cutlass::sizeof_bits<ElemCD>::value,
    ElemCD, cutlass::layout::RowMajor, 128 / cutlass::sizeof_bits<ElemCD>::value,
    cutlass::epilogue::collective::EpilogueScheduleAuto
  >::CollectiveOp;

using CollectiveMainloop = typename cutlass::gemm::collective::CollectiveBuilder<
    cutlass::arch::Sm90, cutlass::arch::OpClassTensorOp,
    ElemA, cutlass::layout::RowMajor, 128 / cutlass::sizeof_bits<ElemA>::value,
    ElemB, cutlass::layout::ColumnMajor, 128 / cutlass::sizeof_bits<ElemB>::value,
    Acc,
    TileShape, ClusterShape,
    cutlass::gemm::collective::StageCountAutoCarveout<static_cast<int>(sizeof(typename CollectiveEpilogue::SharedStorage))>,
    cutlass::gemm::collective::KernelScheduleAuto
  >::CollectiveOp;

using GemmKernel = cutlass::gemm::kernel::GemmUniversal<
    cute::Shape<int,int,int,int>,
    CollectiveMainloop,
    CollectiveEpilogue
>;
using Gemm = cutlass::gemm::device::GemmUniversalAdapter<GemmKernel>;

// Force the device kernel symbol into the cubin without needing a host main.
auto* _anchor = &cutlass::device_kernel<GemmKernel>;


// ===== COMPILED SASS (sm_90a) =====

	.target	sm_90a

	.elftype	@"ET_EXEC"


//--------------------- .note.nv.tkinfo           --------------------------
	.section	.note.nv.tkinfo,"",@"SHT_NOTE"
	.sectionflags	@"SHF_NOTE_NV_TKINFO"
	.tkinfo
        /*0018*/ 	.word	0x00000002
        /*0030*/ 	.string	""
        /*0030*/ 	.string	"ptxas"
        /*0030*/ 	.string	"Cuda compilation tools, release 13.0, V13.0.88"
        /*0030*/ 	.string	"Build cuda_13.0.r13.0/compiler.36424714_0"
        /*0030*/ 	.string	"-arch sm_90a -m 64 "



//--------------------- .note.nv.cuinfo           --------------------------
	.section	.note.nv.cuinfo,"",@"SHT_NOTE"
	.sectionflags	@"SHF_NOTE_NV_CUINFO"
        /*0018*/ 	.short	0x0002
        /*001a*/ 	.short	0x005a
        /*001c*/ 	.short	0x0082
	.zero		2


//--------------------- .nv.info                  --------------------------
	.section	.nv.info,"",@"SHT_CUDA_INFO"
	.align	4


	//----- nvinfo : EIATTR_REGCOUNT
	.align		4
        /*0000*/ 	.byte	0x04, 0x2f
        /*0002*/ 	.short	(.L_15 - .L_14)
	.align		4
.L_14:
        /*0004*/ 	.word	index@(_ZN7cutlass13device_kernelINS_4gemm6kernel13GemmUniversalIN4cute5tupleIJiiiiEEENS1_10collective13CollectiveMmaINS1_34MainloopSm90TmaGmmaWarpSpecializedILi14ENS5_IJNS4_1CILi1EEENSA_ILi8EEESB_EEENS1_35KernelTmaWarpSpecializedCooperativeEEENS5_IJNSA_ILi128EEESG_NSA_ILi32EEEEEENS_10bfloat16_tENS5_IJlSB_lEEESJ_SK_NS4_8TiledMMAINS4_8MMA_AtomIJNS4_4SM904GMMA28MMA_64x128x16_F32BF16BF16_SSILNSO_5MajorE0ELSQ_0ELNSO_7ScaleInE1ELSR_1EEEEEENS4_6LayoutINS5_IJNSA_ILi2EEESB_SB_EEENS5_IJSB_NSA_ILi0EEESX_EEEEENS5_IJNS4_10UnderscoreES10_S10_EEEEENS4_23SM90_TMA_LOAD_MULTICASTENS4_14ComposedLayoutINS4_7SwizzleILi2ELi4ELi3EEENS4_18smem_ptr_flag_bitsILi16EEENSU_INS5_IJSC_SH_EEENS5_IJSH_SB_EEEEEEEvNS4_8identityENS4_13SM90_TMA_LOADES1C_vS1D_EENS_8epilogue10collective6detail29Sm90TmaWarpSpecializedAdapterINS1H_15DefaultEpilogueISJ_SK_SK_NS1G_6thread17LinearCombinationISJ_Li1EffLNS1L_9ScaleType4KindE0ELNS_15FloatRoundStyleE2ESJ_EENS1_15EpilogueDefaultEEEEEvvEEEEvNT_6ParamsE)
        /*0008*/ 	.word	0x000000a8


	//----- nvinfo : EIATTR_FRAME_SIZE
	.align		4
.L_15:
        /*000c*/ 	.byte	0x04, 0x11
        /*000e*/ 	.short	(.L_17 - .L_16)
	.align		4
.L_16:
        /*0010*/ 	.word	index@(_ZN7cutlass13device_kernelINS_4gemm6kernel13GemmUniversalIN4cute5tupleIJiiiiEEENS1_10collective13CollectiveMmaINS1_34MainloopSm90TmaGmmaWarpSpecializedILi14ENS5_IJNS4_1CILi1EEENSA_ILi8EEESB_EEENS1_35KernelTmaWarpSpecializedCooperativeEEENS5_IJNSA_ILi128EEESG_NSA_ILi32EEEEEENS_10bfloat16_tENS5_IJlSB_lEEESJ_SK_NS4_8TiledMMAINS4_8MMA_AtomIJNS4_4SM904GMMA28MMA_64x128x16_F32BF16BF16_SSILNSO_5MajorE0ELSQ_0ELNSO_7ScaleInE1ELSR_1EEEEEENS4_6LayoutINS5_IJNSA_ILi2EEESB_SB_EEENS5_IJSB_NSA_ILi0EEESX_EEEEENS5_IJNS4_10UnderscoreES10_S10_EEEEENS4_23SM90_TMA_LOAD_MULTICASTENS4_14ComposedLayoutINS4_7SwizzleILi2ELi4ELi3EEENS4_18smem_ptr_flag_bitsILi16EEENSU_INS5_IJSC_SH_EEENS5_IJSH_SB_EEEEEEEvNS4_8identityENS4_13SM90_TMA_LOADES1C_vS1D_EENS_8epilogue10collective6detail29Sm90TmaWarpSpecializedAdapterINS1H_15DefaultEpilogueISJ_SK_SK_NS1G_6thread17LinearCombinationISJ_Li1EffLNS1L_9ScaleType4KindE0ELNS_15FloatRoundStyleE2ESJ_EENS1_15EpilogueDefaultEEEEEvvEEEEvNT_6ParamsE)
        /*0014*/ 	.word	0x00000000


	//----- nvinfo : EIATTR_MIN_STACK_SIZE
	.align		4
.L_17:
        /*0018*/ 	.byte	0x04, 0x12
        /*001a*/ 	.short	(.L_19 - .L_18)
	.align		4
.L_18:
        /*001c*/ 	.word	index@(_ZN7cutlass13device_kernelINS_4gemm6kernel13GemmUniversalIN4cute5tupleIJiiiiEEENS1_10collective13CollectiveMmaINS1_34MainloopSm90TmaGmmaWarpSpecializedILi14ENS5_IJNS4_1CILi1EEENSA_ILi8EEESB_EEENS1_35KernelTmaWarpSpecializedCooperativeEEENS5_IJNSA_ILi128EEESG_NSA_ILi32EEEEEENS_10bfloat16_tENS5_IJlSB_lEEESJ_SK_NS4_8TiledMMAINS4_8MMA_AtomIJNS4_4SM904GMMA28MMA_64x128x16_F32BF16BF16_SSILNSO_5MajorE0ELSQ_0ELNSO_7ScaleInE1ELSR_1EEEEEENS4_6LayoutINS5_IJNSA_ILi2EEESB_SB_EEENS5_IJSB_NSA_ILi0EEESX_EEEEENS5_IJNS4_10UnderscoreES10_S10_EEEEENS4_23SM90_TMA_LOAD_MULTICASTENS4_14ComposedLayoutINS4_7SwizzleILi2ELi4ELi3EEENS4_18smem_ptr_flag_bitsILi16EEENSU_INS5_IJSC_SH_EEENS5_IJSH_SB_EEEEEEEvNS4_8identityENS4_13SM90_TMA_LOADES1C_vS1D_EENS_8epilogue10collective6detail29Sm90TmaWarpSpecializedAdapterINS1H_15DefaultEpilogueISJ_SK_SK_NS1G_6thread17LinearCombinationISJ_Li1EffLNS1L_9ScaleType4KindE0ELNS_15FloatRoundStyleE2ESJ_EENS1_15EpilogueDefaultEEEEEvvEEEEvNT_6ParamsE)
        /*0020*/ 	.word	0x00000000
.L_19:


//--------------------- .nv.compat                --------------------------
	.section	.nv.compat,"",@"SHT_CUDA_COMPAT_INFO"
	.align	4
        /*0000*/ 	.byte	0x02, 0x09, 0x01, 0x00, 0x02, 0x02, 0x04, 0x00, 0x02, 0x05, 0x05, 0x00, 0x03, 0x07, 0x01, 0x01
        /*0010*/ 	.byte	0x02, 0x03, 0x01, 0x00, 0x02, 0x06, 0x01, 0x00, 0x04, 0x0b, 0x08, 0x00, 0x00, 0x00, 0x00, 0x00
        /*0020*/ 	.byte	0x00, 0x00, 0x00, 0x00


//--------------------- .nv.info._ZN7cutlass13device_kernelINS_4gemm6kernel13GemmUniversalIN4cute5tupleIJiiiiEEENS1_10collective13CollectiveMmaINS1_34MainloopSm90TmaGmmaWarpSpecializedILi14ENS5_IJNS4_1CILi1EEENSA_ILi8EEESB_EEENS1_35KernelTmaWarpSpecializedCooperativeEEENS5_IJNSA_ILi128EEESG_NSA_ILi32EEEEEENS_10bfloat16_tENS5_IJlSB_lEEESJ_SK_NS4_8TiledMMAINS4_8MMA_AtomIJNS4_4SM904GMMA28MMA_64x128x16_F32BF16BF16_SSILNSO_5MajorE0ELSQ_0ELNSO_7ScaleInE1ELSR_1EEEEEENS4_6LayoutINS5_IJNSA_ILi2EEESB_SB_EEENS5_IJSB_NSA_ILi0EEESX_EEEEENS5_IJNS4_10UnderscoreES10_S10_EEEEENS4_23SM90_TMA_LOAD_MULTICASTENS4_14ComposedLayoutINS4_7SwizzleILi2ELi4ELi3EEENS4_18smem_ptr_flag_bitsILi16EEENSU_INS5_IJSC_SH_EEENS5_IJSH_SB_EEEEEEEvNS4_8identityENS4_13SM90_TMA_LOADES1C_vS1D_EENS_8epilogue10collective6detail29Sm90TmaWarpSpecializedAdapterINS1H_15DefaultEpilogueISJ_SK_SK_NS1G_6thread17LinearCombinationISJ_Li1EffLNS1L_9ScaleType4KindE0ELNS_15FloatRoundStyleE2ESJ_EENS1_15EpilogueDefaultEEEEEvvEEEEvNT_6ParamsE --------------------------
	.section	.nv.info._ZN7cutlass13device_kernelINS_4gemm6kernel13GemmUniversalIN4cute5tupleIJiiiiEEENS1_10collective13CollectiveMmaINS1_34MainloopSm90TmaGmmaWarpSpecializedILi14ENS5_IJNS4_1CILi1EEENSA_ILi8EEESB_EEENS1_35KernelTmaWarpSpecializedCooperativeEEENS5_IJNSA_ILi128EEESG_NSA_ILi32EEEEEENS_10bfloat16_tENS5_IJlSB_lEEESJ_SK_NS4_8TiledMMAINS4_8MMA_AtomIJNS4_4SM904GMMA28MMA_64x128x16_F32BF16BF16_SSILNSO_5MajorE0ELSQ_0ELNSO_7ScaleInE1ELSR_1EEEEEENS4_6LayoutINS5_IJNSA_ILi2EEESB_SB_EEENS5_IJSB_NSA_ILi0EEESX_EEEEENS5_IJNS4_10UnderscoreES10_S10_EEEEENS4_23SM90_TMA_LOAD_MULTICASTENS4_14ComposedLayoutINS4_7SwizzleILi2ELi4ELi3EEENS4_18smem_ptr_flag_bitsILi16EEENSU_INS5_IJSC_SH_EEENS5_IJSH_SB_EEEEEEEvNS4_8identityENS4_13SM90_TMA_LOADES1C_vS1D_EENS_8epilogue10collective6detail29Sm90TmaWarpSpecializedAdapterINS1H_15DefaultEpilogueISJ_SK_SK_NS1G_6thread17LinearCombinationISJ_Li1EffLNS1L_9ScaleType4KindE0ELNS_15FloatRoundStyleE2ESJ_EENS1_15EpilogueDefaultEEEEEvvEEEEvNT_6ParamsE,"",@"SHT_CUDA_INFO"
	.sectionflags	@""
	.align	4


	//----- nvinfo : EIATTR_CUDA_API_VERSION
	.align		4
        /*0000*/ 	.byte	0x04, 0x37
        /*0002*/ 	.short	(.L_21 - .L_20)
.L_20:
        /*0004*/ 	.word	0x00000082


	//----- nvinfo : EIATTR_KPARAM_INFO
	.align		4
.L_21:
        /*0008*/ 	.byte	0x04, 0x17
        /*000a*/ 	.short	(.L_23 - .L_22)
.L_22:
        /*000c*/ 	.word	0x00000000
        /*0010*/ 	.short	0x0000
        /*0012*/ 	.short	0x0070
        /*0014*/ 	.byte	0x00, 0xf0, 0x01, 0x10


	//----- nvinfo : EIATTR_SPARSE_MMA_MASK
	.align		4
.L_23:
        /*0018*/ 	.byte	0x03, 0x50
        /*001a*/ 	.short	0x0000


	//----- nvinfo : EIATTR_MAXREG_COUNT
	.align		4
        /*001c*/ 	.byte	0x03, 0x1b
        /*001e*/ 	.short	0x00a8


	//----- nvinfo : EIATTR_NUM_BARRIERS
	.align		4
        /*0020*/ 	.byte	0x02, 0x4c
        /*0022*/ 	.byte	0x01
	.zero		1


	//----- nvinfo : EIATTR_EXTERNS
	.align		4
        /*0024*/ 	.byte	0x04, 0x0f
        /*0026*/ 	.short	(.L_25 - .L_24)


	//   ....[0]....
	.align		4
.L_24:
        /*0028*/ 	.word	index@(__assertfail)


	//----- nvinfo : EIATTR_MERCURY_ISA_VERSION
	.align		4
.L_25:
        /*002c*/ 	.byte	0x03, 0x5f
        /*002e*/ 	.short	0x0101


	//----- nvinfo : EIATTR_INT_WARP_WIDE_INSTR_OFFSETS
	.align		4
        /*0030*/ 	.byte	0x04, 0x31
        /*0032*/ 	.short	(.L_27 - .L_26)


	//   ....[0]....
.L_26:
        /*0034*/ 	.word	0x000005e0


	//   ....[1]....
        /*0038*/ 	.word	0x00000600


	//   ....[2]....
        /*003c*/ 	.word	0x000007b0


	//----- nvinfo : EIATTR_COOP_GROUP_MASK_REGIDS
	.align		4
.L_27:
        /*0040*/ 	.byte	0x04, 0x29
        /*0042*/ 	.short	(.L_29 - .L_28)


	//   ....[0]....
.L_28:
        /*0044*/ 	.word	0xffffffff


	//   ....[1]....
        /*0048*/ 	.word	0xffffffff


	//   ....[2]....
        /*004c*/ 	.word	0xffffffff


	//   ....[3]....
        /*0050*/ 	.word	0xffffffff


	//   ....[4]....
        /*0054*/ 	.word	0xffffffff


	//   ....[5]....
        /*0058*/ 	.word	0xffffffff


	//----- nvinfo : EIATTR_COOP_GROUP_INSTR_OFFSETS
	.align		4
.L_29:
        /*005c*/ 	.byte	0x04, 0x28
        /*005e*/ 	.short	(.L_31 - .L_30)


	//   ....[0]....
.L_30:
        /*0060*/ 	.word	0x00000060


	//   ....[1]....
        /*0064*/ 	.word	0x00000070


	//   ....[2]....
        /*0068*/ 	.word	0x00000130


	//   ....[3]....
        /*006c*/ 	.word	0x00000430


	//   ....[4]....
        /*0070*/ 	.word	0x000008f0


	//   ....[5]....
        /*0074*/ 	.word	0x00001330


	//----- nvinfo : EIATTR_REG_RECONFIG
	.align		4
.L_31:
        /*0078*/ 	.byte	0x01, 0x54
	.zero		2


	//----- nvinfo : EIATTR_SYSCALL_OFFSETS
	.align		4
        /*007c*/ 	.byte	0x04, 0x46
        /*007e*/ 	.short	(.L_33 - .L_32)


	//   ....[0]....
.L_32:
        /*0080*/ 	.word	0x000014f0


	//----- nvinfo : EIATTR_MBARRIER_INSTR_OFFSETS
	.align		4
.L_33:
        /*0084*/ 	.byte	0x04, 0x39
        /*0086*/ 	.short	(.L_35 - .L_34)


	//   ....[0]....
.L_34:
        /*0088*/ 	.word	0x00000250
        /*008c*/ 	.word	0x000000ff
        /*0090*/ 	.word	0x00000000
        /*0094*/ 	.short	0x0100
        /*0096*/ 	.byte	0x08
	.zero		1


	//   ....[1]....
        /*0098*/ 	.word	0x00000260
        /*009c*/ 	.word	0x000000ff
        /*00a0*/ 	.word	0x00000070
        /*00a4*/ 	.short	0x0100
        /*00a6*/ 	.byte	0x08
	.zero		1


	//   ....[2]....
        /*00a8*/ 	.word	0x00000270
        /*00ac*/ 	.word	0x000000ff
        /*00b0*/ 	.word	0x00000008
        /*00b4*/ 	.short	0x0100
        /*00b6*/ 	.byte	0x08
	.zero		1


	//   ....[3]....
        /*00b8*/ 	.word	0x00000280
        /*00bc*/ 	.word	0x000000ff
        /*00c0*/ 	.word	0x00000078
        /*00c4*/ 	.short	0x0100
        /*00c6*/ 	.byte	0x08
	.zero		1


	//   ....[4]....
        /*00c8*/ 	.word	0x00000290
        /*00cc*/ 	.word	0x000000ff
        /*00d0*/ 	.word	0x00000010
        /*00d4*/ 	.short	0x0100
        /*00d6*/ 	.byte	0x08
	.zero		1


	//   ....[5]....
        /*00d8*/ 	.word	0x000002a0
        /*00dc*/ 	.word	0x000000ff
        /*00e0*/ 	.word	0x00000080
        /*00e4*/ 	.short	0x0100
        /*00e6*/ 	.byte	0x08
	.zero		1


	//   ....[6]....
        /*00e8*/ 	.word	0x000002b0
        /*00ec*/ 	.word	0x000000ff
        /*00f0*/ 	.word	0x00000018
        /*00f4*/ 	.short	0x0100
        /*00f6*/ 	.byte	0x08
	.zero		1


	//   ....[7]....
        /*00f8*/ 	.word	0x000002c0
        /*00fc*/ 	.word	0x000000ff
        /*0100*/ 	.word	0x00000088
        /*0104*/ 	.short	0x0100
        /*0106*/ 	.byte	0x08
	.zero		1


	//   ....[8]....
        /*0108*/ 	.word	0x000002d0
        /*010c*/ 	.word	0x000000ff
        /*0110*/ 	.word	0x00000020
        /*0114*/ 	.short	0x0100
        /*0116*/ 	.byte	0x08
	.zero		1


	//   ....[9]....
        /*0118*/ 	.word	0x000002e0
        /*011c*/ 	.word	0x000000ff
        /*0120*/ 	.word	0x00000090
        /*0124*/ 	.short	0x0100
        /*0126*/ 	.byte	0x08
	.zero		1


	//   ....[10]....
        /*0128*/ 	.word	0x000002f0
        /*012c*/ 	.word	0x000000ff
        /*0130*/ 	.word	0x00000028
        /*0134*/ 	.short	0x0100
        /*0136*/ 	.byte	0x08
	.zero		1


	//   ....[11]....
        /*0138*/ 	.word	0x00000300
        /*013c*/ 	.word	0x000000ff
        /*0140*/ 	.word	0x00000098
        /*0144*/ 	.short	0x0100
        /*0146*/ 	.byte	0x08
	.zero		1


	//   ....[12]....
        /*0148*/ 	.word	0x00000310
        /*014c*/ 	.word	0x000000ff
        /*0150*/ 	.word	0x00000030
        /*0154*/ 	.short	0x0100
        /*0156*/ 	.byte	0x08
	.zero		1


	//   ....[13]....
        /*0158*/ 	.word	0x00000320
        /*015c*/ 	.word	0x000000ff
        /*0160*/ 	.word	0x000000a0
        /*0164*/ 	.short	0x0100
        /*0166*/ 	.byte	0x08
	.zero		1


	//   ....[14]....
        /*0168*/ 	.word	0x00000330
        /*016c*/ 	.word	0x000000ff
        /*0170*/ 	.word	0x00000038
        /*0174*/ 	.short	0x0100
        /*0176*/ 	.byte	0x08
	.zero		1


	//   ....[15]....
        /*0178*/ 	.word	0x00000340
        /*017c*/ 	.word	0x000000ff
        /*0180*/ 	.word	0x000000a8
        /*0184*/ 	.short	0x0100
        /*0186*/ 	.byte	0x08
	.zero		1


	//   ....[16]....
        /*0188*/ 	.word	0x00000350
        /*018c*/ 	.word	0x000000ff
        /*0190*/ 	.word	0x00000040
        /*0194*/ 	.short	0x0100
        /*0196*/ 	.byte	0x08
	.zero		1


	//   ....[17]....
        /*0198*/ 	.word	0x00000360
        /*019c*/ 	.word	0x000000ff
        /*01a0*/ 	.word	0x000000b0
        /*01a4*/ 	.short	0x0100
        /*01a6*/ 	.byte	0x08
	.zero		1


	//   ....[18]....
        /*01a8*/ 	.word	0x00000370
        /*01ac*/ 	.word	0x000000ff
        /*01b0*/ 	.word	0x00000048
        /*01b4*/ 	.short	0x0100
        /*01b6*/ 	.byte	0x08
	.zero		1


	//   ....[19]....
        /*01b8*/ 	.word	0x00000380
        /*01bc*/ 	.word	0x000000ff
        /*01c0*/ 	.word	0x000000b8
        /*01c4*/ 	.short	0x0100
        /*01c6*/ 	.byte	0x08
	.zero		1


	//   ....[20]....
        /*01c8*/ 	.word	0x00000390
        /*01cc*/ 	.word	0x000000ff
        /*01d0*/ 	.word	0x00000050
        /*01d4*/ 	.short	0x0100
        /*01d6*/ 	.byte	0x08
	.zero		1


	//   ....[21]....
        /*01d8*/ 	.word	0x000003a0
        /*01dc*/ 	.word	0x000000ff
        /*01e0*/ 	.word	0x000000c0
        /*01e4*/ 	.short	0x0100
        /*01e6*/ 	.byte	0x08
	.zero		1


	//   ....[22]....
        /*01e8*/ 	.word	0x000003b0
        /*01ec*/ 	.word	0x000000ff
        /*01f0*/ 	.word	0x00000058
        /*01f4*/ 	.short	0x0100
        /*01f6*/ 	.byte	0x08
	.zero		1


	//   ....[23]....
        /*01f8*/ 	.word	0x000003c0
        /*01fc*/ 	.word	0x000000ff
        /*0200*/ 	.word	0x000000c8
        /*0204*/ 	.short	0x0100
        /*0206*/ 	.byte	0x08
	.zero		1


	//   ....[24]....
        /*0208*/ 	.word	0x000003d0
        /*020c*/ 	.word	0x000000ff
        /*0210*/ 	.word	0x00000060
        /*0214*/ 	.short	0x0100
        /*0216*/ 	.byte	0x08
	.zero		1


	//   ....[25]....
        /*0218*/ 	.word	0x000003e0
        /*021c*/ 	.word	0x000000ff
        /*0220*/ 	.word	0x000000d0
        /*0224*/ 	.short	0x0100
        /*0226*/ 	.byte	0x08
	.zero		1


	//   ....[26]....
        /*0228*/ 	.word	0x000003f0
        /*022c*/ 	.word	0x000000ff
        /*0230*/ 	.word	0x00000068
        /*0234*/ 	.short	0x0100
        /*0236*/ 	.byte	0x08
	.zero		1


	//   ....[27]....
        /*0238*/ 	.word	0x00000400
        /*023c*/ 	.word	0x000000ff
        /*0240*/ 	.word	0x000000d8
        /*0244*/ 	.short	0x0100
        /*0246*/ 	.byte	0x08
	.zero		1


	//   ....[28]....
        /*0248*/ 	.word	0x00000830
        /*024c*/ 	.word	0x000000ff
        /*0250*/ 	.word	0x000000f0
        /*0254*/ 	.short	0x0100
        /*0256*/ 	.byte	0x06
	.zero		1


	//   ....[29]....
        /*0258*/ 	.word	0x000008a0
        /*025c*/ 	.word	0x000000ff
        /*0260*/ 	.word	0x000000f8
        /*0264*/ 	.short	0x0100
        /*0266*/ 	.byte	0x06
	.zero		1


	//   ....[30]....
        /*0268*/ 	.word	0x000015b0
        /*026c*/ 	.word	0x00000003
        /*0270*/ 	.word	0x00000000
        /*0274*/ 	.short	0x010a
        /*0276*/ 	.byte	0x3f
	.zero		1


	//   ....[31]....
        /*0278*/ 	.word	0x000015f0
        /*027c*/ 	.word	0x00000003
        /*0280*/ 	.word	0x00000000
        /*0284*/ 	.short	0x010a
        /*0286*/ 	.byte	0x3f
	.zero		1


	//   ....[32]....
        /*0288*/ 	.word	0x000018c0
        /*028c*/ 	.word	0x00000005
        /*0290*/ 	.word	0x00000000
        /*0294*/ 	.short	0x010a
        /*0296*/ 	.byte	0x3f
	.zero		1


	//   ....[33]....
        /*0298*/ 	.word	0x00001900
        /*029c*/ 	.word	0x00000005
        /*02a0*/ 	.word	0x00000000
        /*02a4*/ 	.short	0x010a
        /*02a6*/ 	.byte	0x3f
	.zero		1


	//   ....[34]....
        /*02a8*/ 	.word	0x00001a60
        /*02ac*/ 	.word	0x00000005
        /*02b0*/ 	.word	0x00000000
        /*02b4*/ 	.short	0x0101
        /*02b6*/ 	.byte	0x3f
	.zero		1


	//   ....[35]....
        /*02b8*/ 	.word	0x00001c90
        /*02bc*/ 	.word	0x00000003
        /*02c0*/ 	.word	0x00000000
        /*02c4*/ 	.short	0x0101
        /*02c6*/ 	.byte	0x3f
	.zero		1


	//   ....[36]....
        /*02c8*/ 	.word	0x00006f40
        /*02cc*/ 	.word	0x00000014
        /*02d0*/ 	.word	0x00000070
        /*02d4*/ 	.short	0x010a
        /*02d6*/ 	.byte	0x3f
	.zero		1


	//   ....[37]....
        /*02d8*/ 	.word	0x00007340
        /*02dc*/ 	.word	0x0000000e
        /*02e0*/ 	.word	0x000000f8
        /*02e4*/ 	.short	0x0101
        /*02e6*/ 	.byte	0x3f
	.zero		1


	//   ....[38]....
        /*02e8*/ 	.word	0x00007a20
        /*02ec*/ 	.word	0x00000007
        /*02f0*/ 	.word	0x00000000
        /*02f4*/ 	.short	0x010a
        /*02f6*/ 	.byte	0x3f
	.zero		1


	//   ....[39]....
        /*02f8*/ 	.word	0x00007aa0
        /*02fc*/ 	.word	0x00000008
        /*0300*/ 	.word	0x00000000
        /*0304*/ 	.short	0x010a
        /*0306*/ 	.byte	0x3f
	.zero		1


	//   ....[40]....
        /*0308*/ 	.word	0x00007b30
        /*030c*/ 	.word	0x00000009
        /*0310*/ 	.word	0x00000000
        /*0314*/ 	.short	0x010a
        /*0316*/ 	.byte	0x3f
	.zero		1


	//   ....[41]....
        /*0318*/ 	.word	0x00007bc0
        /*031c*/ 	.word	0x00000008
        /*0320*/ 	.word	0x00000000
        /*0324*/ 	.short	0x010a
        /*0326*/ 	.byte	0x3f
	.zero		1


	//   ....[42]....
        /*0328*/ 	.word	0x00007c50
        /*032c*/ 	.word	0x00000009
        /*0330*/ 	.word	0x00000000
        /*0334*/ 	.short	0x010a
        /*0336*/ 	.byte	0x3f
	.zero		1


	//   ....[43]....
        /*0338*/ 	.word	0x00007ce0
        /*033c*/ 	.word	0x00000008
        /*0340*/ 	.word	0x00000000
        /*0344*/ 	.short	0x010a
        /*0346*/ 	.byte	0x3f
	.zero		1


	//   ....[44]....
        /*0348*/ 	.word	0x00007d70
        /*034c*/ 	.word	0x00000009
        /*0350*/ 	.word	0x00000000
        /*0354*/ 	.short	0x010a
        /*0356*/ 	.byte	0x3f
	.zero		1


	//   ....[45]....
        /*0358*/ 	.word	0x00007e00
        /*035c*/ 	.word	0x00000008
        /*0360*/ 	.word	0x00000000
        /*0364*/ 	.short	0x010a
        /*0366*/ 	.byte	0x3f
	.zero		1


	//   ....[46]....
        /*0368*/ 	.word	0x00007e90
        /*036c*/ 	.word	0x00000009
        /*0370*/ 	.word	0x00000000
        /*0374*/ 	.short	0x010a
        /*0376*/ 	.byte	0x3f
	.zero		1


	//   ....[47]....
        /*0378*/ 	.word	0x00007f20
        /*037c*/ 	.word	0x00000008
        /*0380*/ 	.word	0x00000000
        /*0384*/ 	.short	0x010a
        /*0386*/ 	.byte	0x3f
	.zero		1


	//   ....[48]....
        /*0388*/ 	.word	0x00007fb0
        /*038c*/ 	.word	0x00000009
        /*0390*/ 	.word	0x00000000
        /*0394*/ 	.short	0x010a
        /*0396*/ 	.byte	0x3f
	.zero		1


	//   ....[49]....
        /*0398*/ 	.word	0x00008040
        /*039c*/ 	.word	0x00000008
        /*03a0*/ 	.word	0x00000000
        /*03a4*/ 	.short	0x010a
        /*03a6*/ 	.byte	0x3f
	.zero		1


	//   ....[50]....
        /*03a8*/ 	.word	0x000080d0
        /*03ac*/ 	.word	0x0000000b
        /*03b0*/ 	.word	0x00000000
        /*03b4*/ 	.short	0x010a
        /*03b6*/ 	.byte	0x3f
	.zero		1


	//   ....[51]....
        /*03b8*/ 	.word	0x00008160
        /*03bc*/ 	.word	0x00000003
        /*03c0*/ 	.word	0x00000000
        /*03c4*/ 	.short	0x010a
        /*03c6*/ 	.byte	0x3f
	.zero		1


	//   ....[52]....
        /*03c8*/ 	.word	0x000081c0
        /*03cc*/ 	.word	0x00000003
        /*03d0*/ 	.word	0x00000000
        /*03d4*/ 	.short	0x010a
        /*03d6*/ 	.byte	0x3f
	.zero		1


	//   ....[53]....
        /*03d8*/ 	.word	0x00008210
        /*03dc*/ 	.word	0x00000005
        /*03e0*/ 	.word	0x00000000
        /*03e4*/ 	.short	0x010a
        /*03e6*/ 	.byte	0x3f
	.zero		1


	//   ....[54]....
        /*03e8*/ 	.word	0x000082e0
        /*03ec*/ 	.word	0x00000014
        /*03f0*/ 	.word	0x00000070
        /*03f4*/ 	.short	0x010a
        /*03f6*/ 	.byte	0x3f
	.zero		1


	//   ....[55]....
        /*03f8*/ 	.word	0x000083b0
        /*03fc*/ 	.word	0x00000007
        /*0400*/ 	.word	0x00000000
        /*0404*/ 	.short	0x010a
        /*0406*/ 	.byte	0x3f
	.zero		1


	//   ....[56]....
        /*0408*/ 	.word	0x00008400
        /*040c*/ 	.word	0x00000008
        /*0410*/ 	.word	0x00000000
        /*0414*/ 	.short	0x010a
        /*0416*/ 	.byte	0x3f
	.zero		1


	//   ....[57]....
        /*0418*/ 	.word	0x00008450
        /*041c*/ 	.word	0x00000009
        /*0420*/ 	.word	0x00000000
        /*0424*/ 	.short	0x010a
        /*0426*/ 	.byte	0x3f
	.zero		1


	//   ....[58]....
        /*0428*/ 	.word	0x000084a0
        /*042c*/ 	.word	0x00000008
        /*0430*/ 	.word	0x00000000
        /*0434*/ 	.short	0x010a
        /*0436*/ 	.byte	0x3f
	.zero		1


	//   ....[59]....
        /*0438*/ 	.word	0x000084f0
        /*043c*/ 	.word	0x00000009
        /*0440*/ 	.word	0x00000000
        /*0444*/ 	.short	0x010a
        /*0446*/ 	.byte	0x3f
	.zero		1


	//   ....[60]....
        /*0448*/ 	.word	0x00008540
        /*044c*/ 	.word	0x00000008
        /*0450*/ 	.word	0x00000000
        /*0454*/ 	.short	0x010a
        /*0456*/ 	.byte	0x3f
	.zero		1


	//   ....[61]....
        /*0458*/ 	.word	0x00008590
        /*045c*/ 	.word	0x00000009
        /*0460*/ 	.word	0x00000000
        /*0464*/ 	.short	0x010a
        /*0466*/ 	.byte	0x3f
	.zero		1


	//   ....[62]....
        /*0468*/ 	.word	0x000085e0
        /*046c*/ 	.word	0x00000008
        /*0470*/ 	.word	0x00000000
        /*0474*/ 	.short	0x010a
        /*0476*/ 	.byte	0x3f
	.zero		1


	//   ....[63]....
        /*0478*/ 	.word	0x00008630
        /*047c*/ 	.word	0x00000009
        /*0480*/ 	.word	0x00000000
        /*0484*/ 	.short	0x010a
        /*0486*/ 	.byte	0x3f
	.zero		1


	//   ....[64]....
        /*0488*/ 	.word	0x00008680
        /*048c*/ 	.word	0x00000008
        /*0490*/ 	.word	0x00000000
        /*0494*/ 	.short	0x010a
        /*0496*/ 	.byte	0x3f
	.zero		1


	//   ....[65]....
        /*0498*/ 	.word	0x000086d0
        /*049c*/ 	.word	0x00000009
        /*04a0*/ 	.word	0x00000000
        /*04a4*/ 	.short	0x010a
        /*04a6*/ 	.byte	0x3f
	.zero		1


	//   ....[66]....
        /*04a8*/ 	.word	0x00008720
        /*04ac*/ 	.word	0x00000008
        /*04b0*/ 	.word	0x00000000
        /*04b4*/ 	.short	0x010a
        /*04b6*/ 	.byte	0x3f
	.zero		1


	//   ....[67]....
        /*04b8*/ 	.word	0x00008770
        /*04bc*/ 	.word	0x0000000b
        /*04c0*/ 	.word	0x00000000
        /*04c4*/ 	.short	0x010a
        /*04c6*/ 	.byte	0x3f
	.zero		1


	//----- nvinfo : EIATTR_NUM_MBARRIERS
	.align		4
.L_35:
        /*04c8*/ 	.byte	0x03, 0x38
        /*04ca*/ 	.short	0x001e


	//----- nvinfo : EIATTR_EXIT_INSTR_OFFSETS
	.align		4
        /*04cc*/ 	.byte	0x04, 0x1c
        /*04ce*/ 	.short	(.L_37 - .L_36)


	//   ....[0]....
.L_36:
        /*04d0*/ 	.word	0x00000a50


	//   ....[1]....
        /*04d4*/ 	.word	0x00001260


	//   ....[2]....
        /*04d8*/ 	.word	0x00006660


	//   ....[3]....
        /*04dc*/ 	.word	0x00006bc0


	//   ....[4]....
        /*04e0*/ 	.word	0x000081b0


	//----- nvinfo : EIATTR_MAX_THREADS
	.align		4
.L_37:
        /*04e4*/ 	.byte	0x04, 0x05
        /*04e6*/ 	.short	(.L_39 - .L_38)
.L_38:
        /*04e8*/ 	.word	0x00000180
        /*04ec*/ 	.word	0x00000001
        /*04f0*/ 	.word	0x00000001


	//----- nvinfo : EIATTR_CRS_STACK_SIZE
	.align		4
.L_39:
        /*04f4*/ 	.byte	0x04, 0x1e
        /*04f6*/ 	.short	(.L_41 - .L_40)
.L_40:
        /*04f8*/ 	.word	0x00000000


	//----- nvinfo : EIATTR_CBANK_PARAM_SIZE
	.align		4
.L_41:
        /*04fc*/ 	.byte	0x03, 0x19
        /*04fe*/ 	.short	0x0470


	//----- nvinfo : EIATTR_PARAM_CBANK
	.align		4
        /*0500*/ 	.byte	0x04, 0x0a
        /*0502*/ 	.short	(.L_43 - .L_42)
	.align		4
.L_42:
        /*0504*/ 	.word	index@(.nv.constant0._ZN7cutlass13device_kernelINS_4gemm6kernel13GemmUniversalIN4cute5tupleIJiiiiEEENS1_10collective13CollectiveMmaINS1_34MainloopSm90TmaGmmaWarpSpecializedILi14ENS5_IJNS4_1CILi1EEENSA_ILi8EEESB_EEENS1_35KernelTmaWarpSpecializedCooperativeEEENS5_IJNSA_ILi128EEESG_NSA_ILi32EEEEEENS_10bfloat16_tENS5_IJlSB_lEEESJ_SK_NS4_8TiledMMAINS4_8MMA_AtomIJNS4_4SM904GMMA28MMA_64x128x16_F32BF16BF16_SSILNSO_5MajorE0ELSQ_0ELNSO_7ScaleInE1ELSR_1EEEEEENS4_6LayoutINS5_IJNSA_ILi2EEESB_SB_EEENS5_IJSB_NSA_ILi0EEESX_EEEEENS5_IJNS4_10UnderscoreES10_S10_EEEEENS4_23SM90_TMA_LOAD_MULTICASTENS4_14ComposedLayoutINS4_7SwizzleILi2ELi4ELi3EEENS4_18smem_ptr_flag_bitsILi16EEENSU_INS5_IJSC_SH_EEENS5_IJSH_SB_EEEEEEEvNS4_8identityENS4_13SM90_TMA_LOADES1C_vS1D_EENS_8epilogue10collective6detail29Sm90TmaWarpSpecializedAdapterINS1H_15DefaultEpilogueISJ_SK_SK_NS1G_6thread17LinearCombinationISJ_Li1EffLNS1L_9ScaleType4KindE0ELNS_15FloatRoundStyleE2ESJ_EENS1_15EpilogueDefaultEEEEEvvEEEEvNT_6ParamsE)
        /*0508*/ 	.short	0x0210
        /*050a*/ 	.short	0x0470


	//----- nvinfo : EIATTR_SW_WAR
	.align		4
.L_43:
        /*050c*/ 	.byte	0x04, 0x36
        /*050e*/ 	.short	(.L_45 - .L_44)
.L_44:
        /*0510*/ 	.word	0x00000008
.L_45:


//--------------------- .nv.callgraph             --------------------------
	.section	.nv.callgraph,"",@"SHT_CUDA_CALLGRAPH"
	.align	4
	.sectionentsize	8
	.align		4
        /*0000*/ 	.word	0x00000000
	.align		4
        /*0004*/ 	.word	0xffffffff
	.align		4
        /*0008*/ 	.word	index@(_ZN7cutlass13device_kernelINS_4gemm6kernel13GemmUniversalIN4cute5tupleIJiiiiEEENS1_10collective13CollectiveMmaINS1_34MainloopSm90TmaGmmaWarpSpecializedILi14ENS5_IJNS4_1CILi1EEENSA_ILi8EEESB_EEENS1_35KernelTmaWarpSpecializedCooperativeEEENS5_IJNSA_ILi128EEESG_NSA_ILi32EEEEEENS_10bfloat16_tENS5_IJlSB_lEEESJ_SK_NS4_8TiledMMAINS4_8MMA_AtomIJNS4_4SM904GMMA28MMA_64x128x16_F32BF16BF16_SSILNSO_5MajorE0ELSQ_0ELNSO_7ScaleInE1ELSR_1EEEEEENS4_6LayoutINS5_IJNSA_ILi2EEESB_SB_EEENS5_IJSB_NSA_ILi0EEESX_EEEEENS5_IJNS4_10UnderscoreES10_S10_EEEEENS4_23SM90_TMA_LOAD_MULTICASTENS4_14ComposedLayoutINS4_7SwizzleILi2ELi4ELi3EEENS4_18smem_ptr_flag_bitsILi16EEENSU_INS5_IJSC_SH_EEENS5_IJSH_SB_EEEEEEEvNS4_8identityENS4_13SM90_TMA_LOADES1C_vS1D_EENS_8epilogue10collective6detail29Sm90TmaWarpSpecializedAdapterINS1H_15DefaultEpilogueISJ_SK_SK_NS1G_6thread17LinearCombinationISJ_Li1EffLNS1L_9ScaleType4KindE0ELNS_15FloatRoundStyleE2ESJ_EENS1_15EpilogueDefaultEEEEEvvEEEEvNT_6ParamsE)
	.align		4
        /*000c*/ 	.word	index@(__assertfail)
	.align		4
        /*0010*/ 	.word	0x00000000
	.align		4
        /*0014*/ 	.word	0xfffffffe
	.align		4
        /*0018*/ 	.word	0x00000000
	.align		4
        /*001c*/ 	.word	0xfffffffd
	.align		4
        /*0020*/ 	.word	0x00000000
	.align		4
        /*0024*/ 	.word	0xfffffffc


//--------------------- .nv.constant4             --------------------------
	.section	.nv.constant4,"a",@progbits
	.align	8
	.align		8
.nv.constant4:
        /*0000*/ 	.dword	__assertfail
	.align		8
        /*0008*/ 	.dword	__unnamed_1
	.align		8
        /*0010*/ 	.dword	_ZN40_INTERNAL_b192aab1_4_k_cu_4dbffcd9_254554cuda3std3__45__cpo5beginE
	.align		8
        /*0018*/ 	.dword	_ZN40_INTERNAL_b192aab1_4_k_cu_4dbffcd9_254554cuda3std3__45__cpo3endE
	.align		8
        /*0020*/ 	.dword	_ZN40_INTERNAL_b192aab1_4_k_cu_4dbffcd9_254554cuda3std3__45__cpo6cbeginE
	.align		8
        /*0028*/ 	.dword	_ZN40_INTERNAL_b192aab1_4_k_cu_4dbffcd9_254554cuda3std3__45__cpo4cendE
	.align		8
        /*0030*/ 	.dword	_ZN40_INTERNAL_b192aab1_4_k_cu_4dbffcd9_254554cuda3std3__442_GLOBAL__N__b192aab1_4_k_cu_4dbffcd9_254556ignoreE
	.align		8
        /*0038*/ 	.dword	_ZN40_INTERNAL_b192aab1_4_k_cu_4dbffcd9_254554cuda3std3__419piecewise_constructE
	.align		8
        /*0040*/ 	.dword	_ZN40_INTERNAL_b192aab1_4_k_cu_4dbffcd9_254554cuda3std3__48in_placeE
	.align		8
        /*0048*/ 	.dword	_ZN40_INTERNAL_b192aab1_4_k_cu_4dbffcd9_254554cuda3std6ranges3__45__cpo4swapE
	.align		8
        /*0050*/ 	.dword	_ZN40_INTERNAL_b192aab1_4_k_cu_4dbffcd9_254554cuda3std6ranges3__45__cpo9iter_moveE
	.align		8
        /*0058*/ 	.dword	_ZN40_INTERNAL_b192aab1_4_k_cu_4dbffcd9_254554cute7productE
	.align		8
        /*0060*/ 	.dword	_ZN40_INTERNAL_b192aab1_4_k_cu_4dbffcd9_254554cute1_E
	.align		8
        /*0068*/ 	.dword	$str$22
	.align		8
        /*0070*/ 	.dword	$str$23


//--------------------- .text._ZN7cutlass13device_kernelINS_4gemm6kernel13GemmUniversalIN4cute5tupleIJiiiiEEENS1_10collective13CollectiveMmaINS1_34MainloopSm90TmaGmmaWarpSpecializedILi14ENS5_IJNS4_1CILi1EEENSA_ILi8EEESB_EEENS1_35KernelTmaWarpSpecializedCooperativeEEENS5_IJNSA_ILi128EEESG_NSA_ILi32EEEEEENS_10bfloat16_tENS5_IJlSB_lEEESJ_SK_NS4_8TiledMMAINS4_8MMA_AtomIJNS4_4SM904GMMA28MMA_64x128x16_F32BF16BF16_SSILNSO_5MajorE0ELSQ_0ELNSO_7ScaleInE1ELSR_1EEEEEENS4_6LayoutINS5_IJNSA_ILi2EEESB_SB_EEENS5_IJSB_NSA_ILi0EEESX_EEEEENS5_IJNS4_10UnderscoreES10_S10_EEEEENS4_23SM90_TMA_LOAD_MULTICASTENS4_14ComposedLayoutINS4_7SwizzleILi2ELi4ELi3EEENS4_18smem_ptr_flag_bitsILi16EEENSU_INS5_IJSC_SH_EEENS5_IJSH_SB_EEEEEEEvNS4_8identityENS4_13SM90_TMA_LOADES1C_vS1D_EENS_8epilogue10collective6detail29Sm90TmaWarpSpecializedAdapterINS1H_15DefaultEpilogueISJ_SK_SK_NS1G_6thread17LinearCombinationISJ_Li1EffLNS1L_9ScaleType4KindE0ELNS_15FloatRoundStyleE2ESJ_EENS1_15EpilogueDefaultEEEEEvvEEEEvNT_6ParamsE --------------------------
	.section	.text._ZN7cutlass13device_kernelINS_4gemm6kernel13GemmUniversalIN4cute5tupleIJiiiiEEENS1_10collective13CollectiveMmaINS1_34MainloopSm90TmaGmmaWarpSpecializedILi14ENS5_IJNS4_1CILi1EEENSA_ILi8EEESB_EEENS1_35KernelTmaWarpSpecializedCooperativeEEENS5_IJNSA_ILi128EEESG_NSA_ILi32EEEEEENS_10bfloat16_tENS5_IJlSB_lEEESJ_SK_NS4_8TiledMMAINS4_8MMA_AtomIJNS4_4SM904GMMA28MMA_64x128x16_F32BF16BF16_SSILNSO_5MajorE0ELSQ_0ELNSO_7ScaleInE1ELSR_1EEEEEENS4_6LayoutINS5_IJNSA_ILi2EEESB_SB_EEENS5_IJSB_NSA_ILi0EEESX_EEEEENS5_IJNS4_10UnderscoreES10_S10_EEEEENS4_23SM90_TMA_LOAD_MULTICASTENS4_14ComposedLayoutINS4_7SwizzleILi2ELi4ELi3EEENS4_18smem_ptr_flag_bitsILi16EEENSU_INS5_IJSC_SH_EEENS5_IJSH_SB_EEEEEEEvNS4_8identityENS4_13SM90_TMA_LOADES1C_vS1D_EENS_8epilogue10collective6detail29Sm90TmaWarpSpecializedAdapterINS1H_15DefaultEpilogueISJ_SK_SK_NS1G_6thread17LinearCombinationISJ_Li1EffLNS1L_9ScaleType4KindE0ELNS_15FloatRoundStyleE2ESJ_EENS1_15EpilogueDefaultEEEEEvvEEEEvNT_6ParamsE,"ax",@progbits
	.align	128
.text._ZN7cutlass13device_kernelINS_4gemm6kernel13GemmUniversalIN4cute5tupleIJiiiiEEENS1_10collective13CollectiveMmaINS1_34MainloopSm90TmaGmmaWarpSpecializedILi14ENS5_IJNS4_1CILi1EEENSA_ILi8EEESB_EEENS1_35KernelTmaWarpSpecializedCooperativeEEENS5_IJNSA_ILi128EEESG_NSA_ILi32EEEEEENS_10bfloat16_tENS5_IJlSB_lEEESJ_SK_NS4_8TiledMMAINS4_8MMA_AtomIJNS4_4SM904GMMA28MMA_64x128x16_F32BF16BF16_SSILNSO_5MajorE0ELSQ_0ELNSO_7ScaleInE1ELSR_1EEEEEENS4_6LayoutINS5_IJNSA_ILi2EEESB_SB_EEENS5_IJSB_NSA_ILi0EEESX_EEEEENS5_IJNS4_10UnderscoreES10_S10_EEEEENS4_23SM90_TMA_LOAD_MULTICASTENS4_14ComposedLayoutINS4_7SwizzleILi2ELi4ELi3EEENS4_18smem_ptr_flag_bitsILi16EEENSU_INS5_IJSC_SH_EEENS5_IJSH_SB_EEEEEEEvNS4_8identityENS4_13SM90_TMA_LOADES1C_vS1D_EENS_8epilogue10collective6detail29Sm90TmaWarpSpecializedAdapterINS1H_15DefaultEpilogueISJ_SK_SK_NS1G_6thread17LinearCombinationISJ_Li1EffLNS1L_9ScaleType4KindE0ELNS_15FloatRoundStyleE2ESJ_EENS1_15EpilogueDefaultEEEEEvvEEEEvNT_6ParamsE:
        .type           _ZN7cutlass13device_kernelINS_4gemm6kernel13GemmUniversalIN4cute5tupleIJiiiiEEENS1_10collective13CollectiveMmaINS1_34MainloopSm90TmaGmmaWarpSpecializedILi14ENS5_IJNS4_1CILi1EEENSA_ILi8EEESB_EEENS1_35KernelTmaWarpSpecializedCooperativeEEENS5_IJNSA_ILi128EEESG_NSA_ILi32EEEEEENS_10bfloat16_tENS5_IJlSB_lEEESJ_SK_NS4_8TiledMMAINS4_8MMA_AtomIJNS4_4SM904GMMA28MMA_64x128x16_F32BF16BF16_SSILNSO_5MajorE0ELSQ_0ELNSO_7ScaleInE1ELSR_1EEEEEENS4_6LayoutINS5_IJNSA_ILi2EEESB_SB_EEENS5_IJSB_NSA_ILi0EEESX_EEEEENS5_IJNS4_10UnderscoreES10_S10_EEEEENS4_23SM90_TMA_LOAD_MULTICASTENS4_14ComposedLayoutINS4_7SwizzleILi2ELi4ELi3EEENS4_18smem_ptr_flag_bitsILi16EEENSU_INS5_IJSC_SH_EEENS5_IJSH_SB_EEEEEEEvNS4_8identityENS4_13SM90_TMA_LOADES1C_vS1D_EENS_8epilogue10collective6detail29Sm90TmaWarpSpecializedAdapterINS1H_15DefaultEpilogueISJ_SK_SK_NS1G_6thread17LinearCombinationISJ_Li1EffLNS1L_9ScaleType4KindE0ELNS_15FloatRoundStyleE2ESJ_EENS1_15EpilogueDefaultEEEEEvvEEEEvNT_6ParamsE,@function
        .size           _ZN7cutlass13device_kernelINS_4gemm6kernel13GemmUniversalIN4cute5tupleIJiiiiEEENS1_10collective13CollectiveMmaINS1_34MainloopSm90TmaGmmaWarpSpecializedILi14ENS5_IJNS4_1CILi1EEENSA_ILi8EEESB_EEENS1_35KernelTmaWarpSpecializedCooperativeEEENS5_IJNSA_ILi128EEESG_NSA_ILi32EEEEEENS_10bfloat16_tENS5_IJlSB_lEEESJ_SK_NS4_8TiledMMAINS4_8MMA_AtomIJNS4_4SM904GMMA28MMA_64x128x16_F32BF16BF16_SSILNSO_5MajorE0ELSQ_0ELNSO_7ScaleInE1ELSR_1EEEEEENS4_6LayoutINS5_IJNSA_ILi2EEESB_SB_EEENS5_IJSB_NSA_ILi0EEESX_EEEEENS5_IJNS4_10UnderscoreES10_S10_EEEEENS4_23SM90_TMA_LOAD_MULTICASTENS4_14ComposedLayoutINS4_7SwizzleILi2ELi4ELi3EEENS4_18smem_ptr_flag_bitsILi16EEENSU_INS5_IJSC_SH_EEENS5_IJSH_SB_EEEEEEEvNS4_8identityENS4_13SM90_TMA_LOADES1C_vS1D_EENS_8epilogue10collective6detail29Sm90TmaWarpSpecializedAdapterINS1H_15DefaultEpilogueISJ_SK_SK_NS1G_6thread17LinearCombinationISJ_Li1EffLNS1L_9ScaleType4KindE0ELNS_15FloatRoundStyleE2ESJ_EENS1_15EpilogueDefaultEEEEEvvEEEEvNT_6ParamsE,(.L_x_220 - _ZN7cutlass13device_kernelINS_4gemm6kernel13GemmUniversalIN4cute5tupleIJiiiiEEENS1_10collective13CollectiveMmaINS1_34MainloopSm90TmaGmmaWarpSpecializedILi14ENS5_IJNS4_1CILi1EEENSA_ILi8EEESB_EEENS1_35KernelTmaWarpSpecializedCooperativeEEENS5_IJNSA_ILi128EEESG_NSA_ILi32EEEEEENS_10bfloat16_tENS5_IJlSB_lEEESJ_SK_NS4_8TiledMMAINS4_8MMA_AtomIJNS4_4SM904GMMA28MMA_64x128x16_F32BF16BF16_SSILNSO_5MajorE0ELSQ_0ELNSO_7ScaleInE1ELSR_1EEEEEENS4_6LayoutINS5_IJNSA_ILi2EEESB_SB_EEENS5_IJSB_NSA_ILi0EEESX_EEEEENS5_IJNS4_10UnderscoreES10_S10_EEEEENS4_23SM90_TMA_LOAD_MULTICASTENS4_14ComposedLayoutINS4_7SwizzleILi2ELi4ELi3EEENS4_18smem_ptr_flag_bitsILi16EEENSU_INS5_IJSC_SH_EEENS5_IJSH_SB_EEEEEEEvNS4_8identityENS4_13SM90_TMA_LOADES1C_vS1D_EENS_8epilogue10collective6detail29Sm90TmaWarpSpecializedAdapterINS1H_15DefaultEpilogueISJ_SK_SK_NS1G_6thread17LinearCombinationISJ_Li1EffLNS1L_9ScaleType4KindE0ELNS_15FloatRoundStyleE2ESJ_EENS1_15EpilogueDefaultEEEEEvvEEEEvNT_6ParamsE)
        .other          _ZN7cutlass13device_kernelINS_4gemm6kernel13GemmUniversalIN4cute5tupleIJiiiiEEENS1_10collective13CollectiveMmaINS1_34MainloopSm90TmaGmmaWarpSpecializedILi14ENS5_IJNS4_1CILi1EEENSA_ILi8EEESB_EEENS1_35KernelTmaWarpSpecializedCooperativeEEENS5_IJNSA_ILi128EEESG_NSA_ILi32EEEEEENS_10bfloat16_tENS5_IJlSB_lEEESJ_SK_NS4_8TiledMMAINS4_8MMA_AtomIJNS4_4SM904GMMA28MMA_64x128x16_F32BF16BF16_SSILNSO_5MajorE0ELSQ_0ELNSO_7ScaleInE1ELSR_1EEEEEENS4_6LayoutINS5_IJNSA_ILi2EEESB_SB_EEENS5_IJSB_NSA_ILi0EEESX_EEEEENS5_IJNS4_10UnderscoreES10_S10_EEEEENS4_23SM90_TMA_LOAD_MULTICASTENS4_14ComposedLayoutINS4_7SwizzleILi2ELi4ELi3EEENS4_18smem_ptr_flag_bitsILi16EEENSU_INS5_IJSC_SH_EEENS5_IJSH_SB_EEEEEEEvNS4_8identityENS4_13SM90_TMA_LOADES1C_vS1D_EENS_8epilogue10collective6detail29Sm90TmaWarpSpecializedAdapterINS1H_15DefaultEpilogueISJ_SK_SK_NS1G_6thread17LinearCombinationISJ_Li1EffLNS1L_9ScaleType4KindE0ELNS_15FloatRoundStyleE2ESJ_EENS1_15EpilogueDefaultEEEEEvvEEEEvNT_6ParamsE,@"STO_CUDA_ENTRY STV_DEFAULT"
_ZN7cutlass13device_kernelINS_4gemm6kernel13GemmUniversalIN4cute5tupleIJiiiiEEENS1_10collective13CollectiveMmaINS1_34MainloopSm90TmaGmmaWarpSpecializedILi14ENS5_IJNS4_1CILi1EEENSA_ILi8EEESB_EEENS1_35KernelTmaWarpSpecializedCooperativeEEENS5_IJNSA_ILi128EEESG_NSA_ILi32EEEEEENS_10bfloat16_tENS5_IJlSB_lEEESJ_SK_NS4_8TiledMMAINS4_8MMA_AtomIJNS4_4SM904GMMA28MMA_64x128x16_F32BF16BF16_SSILNSO_5MajorE0ELSQ_0ELNSO_7ScaleInE1ELSR_1EEEEEENS4_6LayoutINS5_IJNSA_ILi2EEESB_SB_EEENS5_IJSB_NSA_ILi0EEESX_EEEEENS5_IJNS4_10UnderscoreES10_S10_EEEEENS4_23SM90_TMA_LOAD_MULTICASTENS4_14ComposedLayoutINS4_7SwizzleILi2ELi4ELi3EEENS4_18smem_ptr_flag_bitsILi16EEENSU_INS5_IJSC_SH_EEENS5_IJSH_SB_EEEEEEEvNS4_8identityENS4_13SM90_TMA_LOADES1C_vS1D_EENS_8epilogue10collective6detail29Sm90TmaWarpSpecializedAdapterINS1H_15DefaultEpilogueISJ_SK_SK_NS1G_6thread17LinearCombinationISJ_Li1EffLNS1L_9ScaleType4KindE0ELNS_15FloatRoundStyleE2ESJ_EENS1_15EpilogueDefaultEEEEEvvEEEEvNT_6ParamsE:
[----:B------:R-:W0:Y:S01]  /*0000*/  LDC R1, c[0x0][0x28] ;  /* 0x00000a00ff017b82 */ /* 0x000e220000000800 */
[----:B------:R-:W1:Y:S01]  /*0010*/  S2R R18, SR_TID.X ;  /* 0x0000000000127919 */ /* 0x000e620000002100 */
[----:B------:R-:W-:Y:S01]  /*0020*/  ELECT P0, URZ, PT ;  /* 0x00000000003f782f */ /* 0x000fe20003800000 */
[----:B------:R-:W-:Y:S01]  /*0030*/  BSSY B0, `(.L_x_0) ;  /* 0x000000f000007945 */ /* 0x000fe20003800000 */
[--C-:B-1----:R-:W-:Y:S02]  /*0040*/  SHF.R.U32.HI R0, RZ, 0x5, R18.reuse ;  /* 0x00000005ff007819 */ /* 0x102fe40000011612 */
[----:B------:R-:W-:-:S03]  /*0050*/  SHF.R.U32.HI R3, RZ, 0x7, R18 ;  /* 0x00000007ff037819 */ /* 0x000fc60000011612 */
[----:B------:R-:W1:Y:S04]  /*0060*/  SHFL.IDX PT, R2, R0, RZ, 0x1f ;  /* 0x00001fff00027589 */ /* 0x000e6800000e0000 */
[----:B------:R2:W3:Y:S01]  /*0070*/  SHFL.IDX PT, R5, R3, RZ, 0x1f ;  /* 0x00001fff03057589 */ /* 0x0004e200000e0000 */
[----:B-1----:R-:W-:-:S13]  /*0080*/  ISETP.NE.OR P0, PT, R2, RZ, !P0 ;  /* 0x000000ff0200720c */ /* 0x002fda0004705670 */
[----:B0-23--:R-:W-:Y:S05]  /*0090*/  @P0 BRA `(.L_x_1) ;  /* 0x0000000000200947 */ /* 0x00dfea0003800000 */
[----:B------:R-:W-:Y:S02]  /*00a0*/  ULDC.64 UR4, c[0x0][0x198] ;  /* 0x0000660000047ab9 */ /* 0x000fe40000000a00 */
[----:B------:R-:W-:Y:S02]  /*00b0*/  UIADD3 UR6, UP0, UR4, 0xf0, URZ ;  /* 0x000000f004067890 */ /* 0x000fe4000ff1e03f */
[----:B------:R-:W-:Y:S02]  /*00c0*/  UIADD3 UR4, UP1, UR4, 0x1f0, URZ ;  /* 0x000001f004047890 */ /* 0x000fe4000ff3e03f */
[----:B------:R-:W-:Y:S02]  /*00d0*/  UIADD3.X UR7, URZ, UR5, URZ, UP0, !UPT ;  /* 0x000000053f077290 */ /* 0x000fe400087fe43f */
[----:B------:R-:W-:-:S07]  /*00e0*/  UIADD3.X UR5, URZ, UR5, URZ, UP1, !UPT ;  /* 0x000000053f057290 */ /* 0x000fce0008ffe43f */
[----:B------:R0:W-:Y:S02]  /*00f0*/  UTMACCTL.PF [UR6] ;  /* 0x00000000060079b9 */ /* 0x0001e40008040000 */
[----:B------:R0:W-:Y:S02]  /*0100*/  UTMACCTL.PF [UR4] ;  /* 0x00000000040079b9 */ /* 0x0001e40008040000 */
[----:B0-----:R-:W-:Y:S01]  /*0110*/  NOP ;  /* 0x0000000000007918 */ /* 0x001fe20000000000 */
.L_x_1:
[----:B------:R-:W-:Y:S05]  /*0120*/  BSYNC B0 ;  /* 0x0000000000007941 */ /* 0x000fea0003800000 */
.L_x_0:
[----:B------:R-:W0:Y:S02]  /*0130*/  SHFL.IDX PT, R3, R0, RZ, 0x1f ;  /* 0x00001fff00037589 */ /* 0x000e2400000e0000 */
[----:B0-----:R-:W-:-:S13]  /*0140*/  ISETP.NE.AND P0, PT, R3, RZ, PT ;  /* 0x000000ff0300720c */ /* 0x001fda0003f05270 */
[----:B------:R-:W-:Y:S05]  /*0150*/  @P0 BRA `(.L_x_2) ;  /* 0x0000000000b40947 */ /* 0x000fea0003800000 */
[----:B------:R-:W-:Y:S01]  /*0160*/  ELECT P0, URZ, PT ;  /* 0x00000000003f782f */ /* 0x000fe20003800000 */
[----:B------:R-:W-:-:S12]  /*0170*/  BSSY B0, `(.L_x_2) ;  /* 0x000002b000007945 */ /* 0x000fd80003800000 */
[----:B------:R-:W-:Y:S05]  /*0180*/  @!P0 BRA `(.L_x_3) ;  /* 0x0000000000a48947 */ /* 0x000fea0003800000 */
[----:B------:R-:W0:Y:S01]  /*0190*/  S2UR UR8, SR_CgaCtaId ;  /* 0x00000000000879c3 */ /* 0x000e220000008800 */
[----:B------:R-:W-:Y:S01]  /*01a0*/  UMOV UR4, 0x400 ;  /* 0x0000040000047882 */ /* 0x000fe20000000000 */
[----:B------:R-:W-:Y:S01]  /*01b0*/  UMOV UR5, 0x1 ;  /* 0x0000000100057882 */ /* 0x000fe20000000000 */
[----:B------:R-:W-:Y:S02]  /*01c0*/  UMOV UR6, 0x10 ;  /* 0x0000001000067882 */ /* 0x000fe40000000000 */
[----:B------:R-:W-:-:S04]  /*01d0*/  UIADD3 UR6, -UR6, 0x100000, URZ ;  /* 0x0010000006067890 */ /* 0x000fc8000fffe13f */
[----:B------:R-:W-:Y:S02]  /*01e0*/  USHF.L.U32 UR7, UR6, 0xb, URZ ;  /* 0x0000000b06077899 */ /* 0x000fe4000800063f */
[----:B------:R-:W-:Y:S02]  /*01f0*/  USHF.L.U32 UR6, UR6, 0x1, URZ ;  /* 0x0000000106067899 */ /* 0x000fe4000800063f */
[----:B0-----:R-:W-:Y:S02]  /*0200*/  ULEA UR8, UR8, UR4, 0x18 ;  /* 0x0000000408087291 */ /* 0x001fe4000f8ec03f */
[----:B------:R-:W-:-:S04]  /*0210*/  UIADD3 UR4, -UR5, 0x100000, URZ ;  /* 0x0010000005047890 */ /* 0x000fc8000fffe13f */
[----:B------:R-:W-:Y:S02]  /*0220*/  USHF.L.U32 UR5, UR4, 0xb, URZ ;  /* 0x0000000b04057899 */ /* 0x000fe4000800063f */
[----:B------:R-:W-:Y:S01]  /*0230*/  USHF.L.U32 UR4, UR4, 0x1, URZ ;  /* 0x0000000104047899 */ /* 0x000fe2000800063f */
[----:B------:R-:W0:Y:S11]  /*0240*/  FENCE.VIEW.ASYNC.S ;  /* 0x00000000000073c6 */ /* 0x000e360000000000 */
[----:B0-----:R0:W1:Y:S01]  /*0250*/  SYNCS.EXCH.64 URZ, [UR8], UR4 ;  /* 0x00000004083f75b2 */ /* 0x0010620008000100 */
[----:B------:R0:W2:Y:S01]  /*0260*/  SYNCS.EXCH.64 URZ, [UR8+0x70], UR6 ;  /* 0x00007006083f75b2 */ /* 0x0000a20008000100 */
[----:B------:R0:W3:Y:S01]  /*0270*/  SYNCS.EXCH.64 URZ, [UR8+0x8], UR4 ;  /* 0x00000804083f75b2 */ /* 0x0000e20008000100 */
[----:B------:R0:W4:Y:S01]  /*0280*/  SYNCS.EXCH.64 URZ, [UR8+0x78], UR6 ;  /* 0x00007806083f75b2 */ /* 0x0001220008000100 */
[----:B------:R0:W0:Y:S01]  /*0290*/  SYNCS.EXCH.64 URZ, [UR8+0x10], UR4 ;  /* 0x00001004083f75b2 */ /* 0x0000220008000100 */
        /* <DEDUP_REMOVED lines=23> */
[----:B-1234-:R-:W-:Y:S01]  /*0410*/  NOP ;  /* 0x0000000000007918 */ /* 0x01efe20000000000 */
.L_x_3:
[----:B0-----:R-:W-:Y:S05]  /*0420*/  BSYNC B0 ;  /* 0x0000000000007941 */ /* 0x001fea0003800000 */
.L_x_2:
[----:B------:R-:W0:Y:S01]  /*0430*/  SHFL.IDX PT, R0, R0, RZ, 0x1f ;  /* 0x00001fff00007589 */ /* 0x000e2200000e0000 */
[----:B------:R-:W-:Y:S01]  /*0440*/  SHF.R.S32.HI R7, RZ, 0x1f, R18 ;  /* 0x0000001fff077819 */ /* 0x000fe20000011412 */
[----:B------:R-:W1:Y:S01]  /*0450*/  S2UR UR8, SR_CTAID.X ;  /* 0x00000000000879c3 */ /* 0x000e620000002500 */
[----:B------:R-:W-:Y:S01]  /*0460*/  ELECT P0, URZ, PT ;  /* 0x00000000003f782f */ /* 0x000fe20003800000 */
[----:B------:R-:W2:Y:S01]  /*0470*/  S2R R4, SR_CTAID.Y ;  /* 0x0000000000047919 */ /* 0x000ea20000002600 */
[----:B------:R-:W-:Y:S01]  /*0480*/  LEA.HI R7, R7, R18, RZ, 0x7 ;  /* 0x0000001207077211 */ /* 0x000fe200078f38ff */
[----:B------:R-:W-:Y:S01]  /*0490*/  ULDC UR4, c[0x0][0x154] ;  /* 0x0000550000047ab9 */ /* 0x000fe20000000800 */
[----:B------:R-:W-:Y:S01]  /*04a0*/  SHF.R.S32.HI R8, RZ, 0x1f, R3 ;  /* 0x0000001fff087819 */ /* 0x000fe20000011403 */
[----:B------:R-:W-:Y:S01]  /*04b0*/  NOP ;  /* 0x0000000000007918 */ /* 0x000fe20000000000 */
[----:B------:R-:W-:Y:S01]  /*04c0*/  LOP3.LUT R7, R7, 0xffffff80, RZ, 0xc0, !PT ;  /* 0xffffff8007077812 */ /* 0x000fe200078ec0ff */
[----:B------:R-:W3:Y:S01]  /*04d0*/  LDC R12, c[0x0][0x140] ;  /* 0x00005000ff0c7b82 */ /* 0x000ee20000000800 */
[----:B------:R-:W-:Y:S01]  /*04e0*/  LEA.HI R8, R8, R3, RZ, 0x2 ;  /* 0x0000000308087211 */ /* 0x000fe200078f10ff */
[----:B------:R-:W-:-:S02]  /*04f0*/  NOP ;  /* 0x0000000000007918 */ /* 0x000fc40000000000 */
[----:B------:R-:W-:Y:S01]  /*0500*/  IMAD.IADD R6, R18, 0x1, -R7 ;  /* 0x0000000112067824 */ /* 0x000fe200078e0a07 */
[----:B------:R-:W-:-:S03]  /*0510*/  LOP3.LUT R8, R8, 0x3ffffffc, RZ, 0xc0, !PT ;  /* 0x3ffffffc08087812 */ /* 0x000fc600078ec0ff */
[----:B------:R-:W4:Y:S01]  /*0520*/  LDC R10, c[0x0][0x144] ;  /* 0x00005100ff0a7b82 */ /* 0x000f220000000800 */
[----:B------:R-:W-:Y:S02]  /*0530*/  SHF.R.S32.HI R7, RZ, 0x1f, R6 ;  /* 0x0000001fff077819 */ /* 0x000fe40000011406 */
[----:B------:R-:W-:Y:S02]  /*0540*/  LOP3.LUT P2, RZ, R6, 0x7, RZ, 0xc0, !PT ;  /* 0x0000000706ff7812 */ /* 0x000fe4000784c0ff */
[----:B------:R-:W-:Y:S01]  /*0550*/  LEA.HI R7, R7, R6, RZ, 0x3 ;  /* 0x0000000607077211 */ /* 0x000fe200078f18ff */
[----:B------:R-:W-:Y:S01]  /*0560*/  VIADD R6, R5, 0xffffffff ;  /* 0xffffffff05067836 */ /* 0x000fe20000000000 */
[----:B0-----:R-:W-:Y:S02]  /*0570*/  ISETP.NE.OR P0, PT, R0, RZ, !P0 ;  /* 0x000000ff0000720c */ /* 0x001fe40004705670 */
[--C-:B------:R-:W-:Y:S02]  /*0580*/  SHF.R.S32.HI R0, RZ, 0x3, R7.reuse ;  /* 0x00000003ff007819 */ /* 0x100fe40000011407 */
[----:B------:R-:W-:-:S02]  /*0590*/  SHF.R.S32.HI R7, RZ, 0x1f, R7 ;  /* 0x0000001fff077819 */ /* 0x000fc40000011407 */
[----:B------:R-:W-:Y:S02]  /*05a0*/  ISETP.GE.U32.AND P5, PT, R6, 0x2, PT ;  /* 0x000000020600780c */ /* 0x000fe40003fa6070 */
[----:B------:R-:W-:Y:S02]  /*05b0*/  LEA.HI R7, R7, R0, RZ, 0x2 ;  /* 0x0000000007077211 */ /* 0x000fe400078f10ff */
[----:B---3--:R-:W-:Y:S02]  /*05c0*/  ISETP.EQ.U32.AND P3, PT, R12, 0x1, PT ;  /* 0x000000010c00780c */ /* 0x008fe40003f62070 */
[----:B--2---:R-:W-:Y:S01]  /*05d0*/  I2FP.F32.U32 R9, R4 ;  /* 0x0000000400097245 */ /* 0x004fe20000201000 */
[----:B------:R-:W-:Y:S01]  /*05e0*/  VOTEU.ALL UP0, P0 ;  /* 0x00000000003f7886 */ /* 0x000fe20000000000 */
[----:B------:R-:W-:Y:S01]  /*05f0*/  LOP3.LUT R7, R7, 0xfffffffc, RZ, 0xc0, !PT ;  /* 0xfffffffc07077812 */ /* 0x000fe200078ec0ff */
[----:B------:R-:W-:Y:S02]  /*0600*/  VOTEU.ALL UP1, P0 ;  /* 0x00000000003f7886 */ /* 0x000fe40000020000 */
[----:B------:R-:W-:Y:S01]  /*0610*/  FMUL R11, R9, UR4 ;  /* 0x00000004090b7c20 */ /* 0x000fe20008400000 */
[----:B------:R-:W-:Y:S01]  /*0620*/  IMAD.IADD R9, R3, 0x1, -R8 ;  /* 0x0000000103097824 */ /* 0x000fe200078e0a08 */
[----:B-1----:R-:W-:Y:S01]  /*0630*/  I2FP.F32.U32 R8, UR8 ;  /* 0x0000000800087c45 */ /* 0x002fe20008201000 */
[----:B------:R-:W-:Y:S01]  /*0640*/  IMAD.IADD R0, R0, 0x1, -R7 ;  /* 0x0000000100007824 */ /* 0x000fe200078e0a07 */
[----:B------:R-:W0:Y:S01]  /*0650*/  @!UP0 S2UR UR7, SR_CgaCtaId ;  /* 0x00000000000789c3 */ /* 0x000e220000008800 */
[----:B------:R-:W-:Y:S01]  /*0660*/  ULDC UR4, c[0x0][0x150] ;  /* 0x0000540000047ab9 */ /* 0x000fe20000000800 */
[----:B------:R-:W1:Y:S01]  /*0670*/  F2I.U32.TRUNC.NTZ R11, R11 ;  /* 0x0000000b000b7305 */ /* 0x000e62000020f000 */
[----:B------:R-:W-:Y:S01]  /*0680*/  FMUL R8, R8, UR4 ;  /* 0x0000000408087c20 */ /* 0x000fe20008400000 */
[----:B------:R-:W-:Y:S01]  /*0690*/  SHF.R.S32.HI R3, RZ, 0x1f, R2 ;  /* 0x0000001fff037819 */ /* 0x000fe20000011402 */
[----:B------:R-:W-:Y:S01]  /*06a0*/  IMAD R9, R9, 0x4, R0 ;  /* 0x0000000409097824 */ /* 0x000fe200078e0200 */
[----:B------:R-:W-:Y:S01]  /*06b0*/  UMOV UR4, 0x20 ;  /* 0x0000002000047882 */ /* 0x000fe20000000000 */
[----:B------:R-:W-:Y:S01]  /*06c0*/  @!UP0 UMOV UR6, 0x400 ;  /* 0x0000040000068882 */ /* 0x000fe20000000000 */
[----:B------:R-:W2:Y:S01]  /*06d0*/  LDC R7, c[0x0][0x148] ;  /* 0x00005200ff077b82 */ /* 0x000ea20000000800 */
[----:B------:R-:W-:Y:S01]  /*06e0*/  LEA.HI R3, R3, R2, RZ, 0x2 ;  /* 0x0000000203037211 */ /* 0x000fe200078f10ff */
[----:B------:R-:W3:Y:S01]  /*06f0*/  F2I.U32.TRUNC.NTZ R8, R8 ;  /* 0x0000000800087305 */ /* 0x000ee2000020f000 */
[----:B------:R-:W-:Y:S01]  /*0700*/  IMAD.SHL.U32 R22, R9, 0x4, RZ ;  /* 0x0000000409167824 */ /* 0x000fe200078e00ff */
[----:B------:R-:W-:-:S04]  /*0710*/  @!UP0 UIADD3 UR4, -UR4, 0x100000, URZ ;  /* 0x0010000004048890 */ /* 0x000fc8000fffe13f */
[----:B------:R-:W-:Y:S02]  /*0720*/  @!UP0 USHF.L.U32 UR5, UR4, 0xb, URZ ;  /* 0x0000000b04058899 */ /* 0x000fe4000800063f */
[----:B------:R-:W-:Y:S01]  /*0730*/  @!UP0 USHF.L.U32 UR4, UR4, 0x1, URZ ;  /* 0x0000000104048899 */ /* 0x000fe2000800063f */
[----:B------:R-:W-:Y:S02]  /*0740*/  LOP3.LUT R3, R3, 0xfffffffc, RZ, 0xc0, !PT ;  /* 0xfffffffc03037812 */ /* 0x000fe400078ec0ff */
[----:B------:R-:W-:Y:S01]  /*0750*/  LOP3.LUT R22, R9, 0xc, R22, 0x78, !PT ;  /* 0x0000000c09167812 */ /* 0x000fe200078e7816 */
[----:B-1----:R-:W-:Y:S02]  /*0760*/  IMAD.MOV R21, RZ, RZ, -R11 ;  /* 0x000000ffff157224 */ /* 0x002fe400078e0a0b */
[----:B------:R-:W-:Y:S01]  /*0770*/  IMAD.IADD R0, R2, 0x1, -R3 ;  /* 0x0000000102007824 */ /* 0x000fe200078e0a03 */
[----:B0-----:R-:W-:Y:S01]  /*0780*/  @!UP0 ULEA UR6, UR7, UR6, 0x18 ;  /* 0x0000000607068291 */ /* 0x001fe2000f8ec03f */
[----:B---3--:R-:W-:-:S03]  /*0790*/  IMAD.MOV R3, RZ, RZ, -R8 ;  /* 0x000000ffff037224 */ /* 0x008fc600078e0a08 */
[----:B------:R-:W-:Y:S01]  /*07a0*/  ISETP.NE.AND P1, PT, R0, 0x3, PT ;  /* 0x000000030000780c */ /* 0x000fe20003f25270 */
[----:B------:R-:W-:Y:S01]  /*07b0*/  VOTEU.ALL UP0, P0 ;  /* 0x00000000003f7886 */ /* 0x000fe20000000000 */
[----:B------:R-:W-:Y:S01]  /*07c0*/  ISETP.LT.U32.AND P0, PT, R22, 0x8, !P2 ;  /* 0x000000081600780c */ /* 0x000fe20005701070 */
[----:B----4-:R-:W-:Y:S01]  /*07d0*/  IMAD R3, R10, R3, UR8 ;  /* 0x000000080a037e24 */ /* 0x010fe2000f8e0203 */
[----:B------:R-:W-:Y:S01]  /*07e0*/  ISETP.EQ.OR P1, PT, R0, RZ, !P1 ;  /* 0x000000ff0000720c */ /* 0x000fe20004f22670 */
[----:B--2---:R-:W-:Y:S01]  /*07f0*/  IMAD R9, R7, R21, R4 ;  /* 0x0000001507097224 */ /* 0x004fe200078e0204 */
[C---:B------:R-:W-:Y:S02]  /*0800*/  ISETP.NE.AND P2, PT, R5.reuse, RZ, PT ;  /* 0x000000ff0500720c */ /* 0x040fe40003f45270 */
[----:B------:R-:W-:Y:S01]  /*0810*/  ISETP.EQ.AND P1, PT, R5, RZ, P1 ;  /* 0x000000ff0500720c */ /* 0x000fe20000f22270 */
[----:B------:R-:W0:Y:S02]  /*0820*/  FENCE.VIEW.ASYNC.S ;  /* 0x00000000000073c6 */ /* 0x000e240000000000 */
[----:B0-----:R0:W1:Y:S01]  /*0830*/  @!UP0 SYNCS.EXCH.64 URZ, [UR6+0xf0], UR4 ;  /* 0x0000f004063f85b2 */ /* 0x0010620008000100 */
[----:B------:R-:W-:-:S02]  /*0840*/  ISETP.NE.AND P4, PT, R9, R22, PT ;  /* 0x000000160900720c */ /* 0x000fc40003f85270 */
[----:B------:R-:W-:Y:S02]  /*0850*/  SEL R19, RZ, 0x1, !P1 ;  /* 0x00000001ff137807 */ /* 0x000fe40004800000 */
[----:B------:R-:W-:Y:S02]  /*0860*/  ISETP.EQ.OR P4, PT, R3, RZ, !P4 ;  /* 0x000000ff0300720c */ /* 0x000fe40006782670 */
[----:B------:R-:W-:Y:S02]  /*0870*/  SEL R19, R19, 0x2, P5 ;  /* 0x0000000213137807 */ /* 0x000fe40002800000 */
[----:B------:R-:W-:-:S04]  /*0880*/  PLOP3.LUT P0, PT, P0, P4, PT, 0x80, 0x0 ;  /* 0x000000000000781c */ /* 0x000fc80000709070 */
[----:B------:R-:W-:Y:S01]  /*0890*/  P2R R90, PR, RZ, 0x1 ;  /* 0x00000001ff5a7803 */ /* 0x000fe20000000000 */
[----:B------:R0:W2:Y:S01]  /*08a0*/  @!UP1 SYNCS.EXCH.64 URZ, [UR6+0xf8], UR4 ;  /* 0x0000f804063f95b2 */ /* 0x0000a20008000100 */
[----:B------:R-:W-:Y:S01]  /*08b0*/  NOP ;  /* 0x0000000000007918 */ /* 0x000fe20000000000 */
[----:B------:R-:W-:Y:S06]  /*08c0*/  @!P3 BRA `(.L_x_4) ;  /* 0x000000000008b947 */ /* 0x000fec0003800000 */
[----:B-12---:R-:W-:Y:S01]  /*08d0*/  UCGABAR_ARV ;  /* 0x00000000000079c7 */ /* 0x006fe20008000000 */
[----:B------:R-:W-:Y:S05]  /*08e0*/  BRA `(.L_x_5) ;  /* 0x0000000000047947 */ /* 0x000fea0003800000 */
.L_x_4:
[----:B-12---:R-:W-:Y:S01]  /*08f0*/  NOP ;  /* 0x0000000000007918 */ /* 0x006fe20000000000 */
.L_x_5:
[----:B------:R-:W1:Y:S01]  /*0900*/  LDC R2, c[0x0][0x65c] ;  /* 0x00019700ff027b82 */ /* 0x000e620000000800 */
[----:B------:R-:W-:Y:S02]  /*0910*/  IMAD.U32 R8, RZ, RZ, UR8 ;  /* 0x00000008ff087e24 */ /* 0x000fe4000f8e00ff */
[----:B------:R-:W-:Y:S01]  /*0920*/  IMAD.MOV.U32 R9, RZ, RZ, RZ ;  /* 0x000000ffff097224 */ /* 0x000fe200078e00ff */
[----:B-1----:R-:W-:-:S04]  /*0930*/  ISETP.NE.AND P1, PT, R2, 0x1, PT ;  /* 0x000000010200780c */ /* 0x002fc80003f25270 */
[----:B------:R-:W-:-:S09]  /*0940*/  P2R R5, PR, RZ, 0x2 ;  /* 0x00000002ff057803 */ /* 0x000fd20000000000 */
[----:B------:R-:W1:Y:S01]  /*0950*/  @P1 LDC R17, c[0x0][0x10] ;  /* 0x00000400ff111b82 */ /* 0x000e620000000800 */
[----:B------:R-:W-:Y:S02]  /*0960*/  @P1 IMAD.MOV.U32 R5, RZ, RZ, RZ ;  /* 0x000000ffff051224 */ /* 0x000fe400078e00ff */
[----:B------:R-:W-:-:S05]  /*0970*/  @P1 IMAD.MOV.U32 R13, RZ, RZ, RZ ;  /* 0x000000ffff0d1224 */ /* 0x000fca00078e00ff */
[----:B------:R-:W2:Y:S01]  /*0980*/  @!P1 LDC R11, c[0x0][0xc] ;  /* 0x00000300ff0b9b82 */ /* 0x000ea20000000800 */
[----:B-1----:R-:W-:-:S04]  /*0990*/  @P1 IMAD.WIDE.U32 R16, R17, UR8, R4 ;  /* 0x0000000811101c25 */ /* 0x002fc8000f8e0004 */
[----:B------:R-:W-:Y:S02]  /*09a0*/  @P1 IMAD.IADD R17, R17, 0x1, R13 ;  /* 0x0000000111111824 */ /* 0x000fe400078e020d */
[----:B--2---:R-:W-:-:S04]  /*09b0*/  @!P1 IMAD.WIDE.U32 R8, R4, R11, R8 ;  /* 0x0000000b04089225 */ /* 0x004fc800078e0008 */
[----:B------:R-:W-:Y:S02]  /*09c0*/  @!P1 IMAD.MOV.U32 R16, RZ, RZ, R8 ;  /* 0x000000ffff109224 */ /* 0x000fe400078e0008 */
[----:B------:R-:W-:Y:S01]  /*09d0*/  @!P1 IMAD.MOV.U32 R17, RZ, RZ, R9 ;  /* 0x000000ffff119224 */ /* 0x000fe200078e0009 */
[----:B------:R-:W-:Y:S06]  /*09e0*/  @!P3 BRA `(.L_x_6) ;  /* 0x00000000000cb947 */ /* 0x000fec0003800000 */
[----:B------:R-:W-:Y:S01]  /*09f0*/  UCGABAR_WAIT ;  /* 0x0000000000007dc7 */ /* 0x000fe20008000000 */
[----:B------:R-:W-:Y:S01]  /*0a00*/  CCTL.IVALL ;  /* 0x00000000ff00798f */ /* 0x000fe20002000000 */
[----:B------:R-:W-:Y:S05]  /*0a10*/  BRA `(.L_x_7) ;  /* 0x0000000000047947 */ /* 0x000fea0003800000 */
.L_x_6:
[----:B------:R-:W-:Y:S06]  /*0a20*/  BAR.SYNC.DEFER_BLOCKING 0x0 ;  /* 0x0000000000007b1d */ /* 0x000fec0000010000 */
.L_x_7:
[----:B------:R-:W-:Y:S05]  /*0a30*/  @!P2 BRA `(.L_x_8) ;  /* 0x0000005c000ca947 */ /* 0x000fea0003800000 */
[----:B------:R-:W-:-:S13]  /*0a40*/  ISETP.GT.U32.AND P0, PT, R6, 0x1, PT ;  /* 0x000000010600780c */ /* 0x000fda0003f04070 */
[----:B0-----:R-:W-:Y:S05]  /*0a50*/  @P0 EXIT ;  /* 0x000000000000094d */ /* 0x001fea0003800000 */
[----:B------:R-:W-:Y:S01]  /*0a60*/  ULDC.64 UR4, c[0x0][0x650] ;  /* 0x0001940000047ab9 */ /* 0x000fe20000000a00 */
[----:B------:R-:W-:Y:S01]  /*0a70*/  PRMT R0, RZ, 0x7610, R0 ;  /* 0x00007610ff007816 */ /* 0x000fe20000000000 */
[----:B------:R-:W-:Y:S01]  /*0a80*/  IMAD.MOV.U32 R92, RZ, RZ, -0x1 ;  /* 0xffffffffff5c7424 */ /* 0x000fe200078e00ff */
[----:B------:R-:W-:Y:S01]  /*0a90*/  ISETP.GE.U32.AND P0, PT, R16, UR4, PT ;  /* 0x0000000410007c0c */ /* 0x000fe2000bf06070 */
[----:B------:R-:W-:Y:S02]  /*0aa0*/  IMAD.MOV.U32 R93, RZ, RZ, -0x1 ;  /* 0xffffffffff5d7424 */ /* 0x000fe400078e00ff */
[----:B------:R-:W-:Y:S01]  /*0ab0*/  IMAD.MOV.U32 R89, RZ, RZ, -0x1 ;  /* 0xffffffffff597424 */ /* 0x000fe200078e00ff */
[----:B------:R-:W-:-:S13]  /*0ac0*/  ISETP.GE.U32.AND.EX P0, PT, R17, UR5, PT, P0 ;  /* 0x0000000511007c0c */ /* 0x000fda000bf06100 */
[----:B------:R-:W-:Y:S05]  /*0ad0*/  @P0 BRA `(.L_x_9) ;  /* 0x0000000400280947 */ /* 0x000fea0003800000 */
[----:B------:R-:W0:Y:S01]  /*0ae0*/  LDC.64 R24, c[0x0][0x628] ;  /* 0x00018a00ff187b82 */ /* 0x000e220000000a00 */
[----:B------:R-:W-:Y:S02]  /*0af0*/  IMAD.MOV.U32 R8, RZ, RZ, R16 ;  /* 0x000000ffff087224 */ /* 0x000fe400078e0010 */
[----:B------:R-:W-:-:S05]  /*0b00*/  IMAD.MOV.U32 R9, RZ, RZ, R17 ;  /* 0x000000ffff097224 */ /* 0x000fca00078e0011 */
[----:B------:R-:W1:Y:S08]  /*0b10*/  LDC R0, c[0x0][0x630] ;  /* 0x00018c00ff007b82 */ /* 0x000e700000000800 */
[----:B------:R-:W2:Y:S01]  /*0b20*/  LDC.64 R26, c[0x0][0x620] ;  /* 0x00018800ff1a7b82 */ /* 0x000ea20000000a00 */
[----:B0-----:R-:W-:-:S04]  /*0b30*/  ISETP.NE.U32.AND P0, PT, R24, RZ, PT ;  /* 0x000000ff1800720c */ /* 0x001fc80003f05070 */
[----:B------:R-:W-:-:S13]  /*0b40*/  ISETP.NE.AND.EX P0, PT, R25, RZ, PT, P0 ;  /* 0x000000ff1900720c */ /* 0x000fda0003f05300 */
[----:B-12---:R-:W-:Y:S05]  /*0b50*/  @!P0 BRA `(.L_x_10) ;  /* 0x0000000000288947 */ /* 0x006fea0003800000 */
[----:B------:R-:W0:Y:S02]  /*0b60*/  LDC R13, c[0x0][0x634] ;  /* 0x00018d00ff0d7b82 */ /* 0x000e240000000800 */
[----:B0-----:R-:W-:-:S05]  /*0b70*/  IADD3 R13, P0, R16, R13, RZ ;  /* 0x0000000d100d7210 */ /* 0x001fca0007f1e0ff */
[----:B------:R-:W-:-:S04]  /*0b80*/  IMAD.X R15, RZ, RZ, R17, P0 ;  /* 0x000000ffff0f7224 */ /* 0x000fc800000e0611 */
[----:B------:R-:W-:-:S04]  /*0b90*/  IMAD.WIDE.U32 R8, R15, R24, RZ ;  /* 0x000000180f087225 */ /* 0x000fc800078e00ff */
[----:B------:R-:W-:-:S04]  /*0ba0*/  IMAD.WIDE.U32 R10, P0, R13, R25, R8 ;  /* 0x000000190d0a7225 */ /* 0x000fc80007800008 */
[----:B------:R-:W-:-:S04]  /*0bb0*/  IMAD.WIDE.U32 R8, R13, R24, RZ ;  /* 0x000000180d087225 */ /* 0x000fc800078e00ff */
[----:B------:R-:W-:Y:S01]  /*0bc0*/  IMAD.X R13, RZ, RZ, RZ, P0 ;  /* 0x000000ffff0d7224 */ /* 0x000fe200000e06ff */
[----:B------:R-:W-:Y:S01]  /*0bd0*/  IADD3 RZ, P0, R9, R10, RZ ;  /* 0x0000000a09ff7210 */ /* 0x000fe20007f1e0ff */
[----:B------:R-:W-:-:S04]  /*0be0*/  IMAD.MOV.U32 R12, RZ, RZ, R11 ;  /* 0x000000ffff0c7224 */ /* 0x000fc800078e000b */
[----:B------:R-:W-:-:S08]  /*0bf0*/  IMAD.WIDE.U32.X R8, R15, R25, R12, P0 ;  /* 0x000000190f087225 */ /* 0x000fd000000e040c */
.L_x_10:
[----:B------:R-:W0:Y:S01]  /*0c00*/  LDC.64 R24, c[0x0][0x640] ;  /* 0x00019000ff187b82 */ /* 0x000e220000000a00 */
[-CC-:B------:R-:W-:Y:S01]  /*0c10*/  SHF.R.U64 R89, R8, R0.reuse, R9.reuse ;  /* 0x0000000008597219 */ /* 0x180fe20000001209 */
[----:B------:R-:W-:Y:S01]  /*0c20*/  IMAD R28, R7, R21, R4 ;  /* 0x00000015071c7224 */ /* 0x000fe200078e0204 */
[----:B------:R-:W-:Y:S01]  /*0c30*/  SHF.R.U32.HI R0, RZ, R0, R9 ;  /* 0x00000000ff007219 */ /* 0x000fe20000011609 */
[----:B------:R-:W-:Y:S01]  /*0c40*/  IMAD.MOV.U32 R21, RZ, RZ, 0x1 ;  /* 0x00000001ff157424 */ /* 0x000fe200078e00ff */
[----:B------:R-:W-:-:S03]  /*0c50*/  IADD3 R5, P0, RZ, -R89, RZ ;  /* 0x80000059ff057210 */ /* 0x000fc60007f1e0ff */
[----:B------:R-:W1:Y:S02]  /*0c60*/  LDC R6, c[0x0][0x618] ;  /* 0x00018600ff067b82 */ /* 0x000e640000000800 */
[----:B------:R-:W-:-:S04]  /*0c70*/  IMAD.X R9, RZ, RZ, ~R0, P0 ;  /* 0x000000ffff097224 */ /* 0x000fc800000e0e00 */
[-C--:B------:R-:W-:Y:S02]  /*0c80*/  IMAD R0, R9, R26.reuse, RZ ;  /* 0x0000001a09007224 */ /* 0x080fe400078e02ff */
[----:B------:R-:W2:Y:S01]  /*0c90*/  LDC R11, c[0x0][0x608] ;  /* 0x00018200ff0b7b82 */ /* 0x000ea20000000800 */
[----:B------:R-:W-:-:S04]  /*0ca0*/  IMAD.WIDE.U32 R8, R5, R26, R16 ;  /* 0x0000001a05087225 */ /* 0x000fc800078e0010 */
[----:B------:R-:W-:-:S03]  /*0cb0*/  IMAD R5, R5, R27, R0 ;  /* 0x0000001b05057224 */ /* 0x000fc600078e0200 */
[----:B------:R-:W3:Y:S01]  /*0cc0*/  LDC R12, c[0x0][0x658] ;  /* 0x00019600ff0c7b82 */ /* 0x000ee20000000800 */
[----:B0-----:R-:W-:Y:S01]  /*0cd0*/  ISETP.NE.U32.AND P0, PT, R24, RZ, PT ;  /* 0x000000ff1800720c */ /* 0x001fe20003f05070 */
[----:B------:R-:W-:Y:S02]  /*0ce0*/  IMAD.IADD R5, R9, 0x1, R5 ;  /* 0x0000000109057824 */ /* 0x000fe400078e0205 */
[----:B------:R-:W-:Y:S01]  /*0cf0*/  IMAD.MOV.U32 R9, RZ, RZ, -0x1 ;  /* 0xffffffffff097424 */ /* 0x000fe200078e00ff */
[----:B------:R-:W-:-:S03]  /*0d00*/  ISETP.NE.AND.EX P0, PT, R25, RZ, PT, P0 ;  /* 0x000000ff1900720c */ /* 0x000fc60003f05300 */
[----:B------:R-:W0:Y:S01]  /*0d10*/  LDC R15, c[0x0][0x600] ;  /* 0x00018000ff0f7b82 */ /* 0x000e220000000800 */
[-CC-:B-1----:R-:W-:Y:S02]  /*0d20*/  SHF.R.U64 R13, R8, R6.reuse, R5.reuse ;  /* 0x00000006080d7219 */ /* 0x182fe40000001205 */
[----:B------:R-:W-:-:S05]  /*0d30*/  SHF.R.U32.HI R0, RZ, R6, R5 ;  /* 0x00000006ff007219 */ /* 0x000fca0000011605 */
[----:B------:R-:W1:Y:S01]  /*0d40*/  LDC R14, c[0x0][0x648] ;  /* 0x00019200ff0e7b82 */ /* 0x000e620000000800 */
[-CC-:B--2---:R-:W-:Y:S02]  /*0d50*/  SHF.R.U64 R27, R13, R11.reuse, R0.reuse ;  /* 0x0000000b0d1b7219 */ /* 0x184fe40000001200 */
[----:B------:R-:W-:-:S05]  /*0d60*/  SHF.R.U32.HI R5, RZ, R11, R0 ;  /* 0x0000000bff057219 */ /* 0x000fca0000011600 */
[----:B------:R-:W2:Y:S01]  /*0d70*/  LDC R20, c[0x0][0x638] ;  /* 0x00018e00ff147b82 */ /* 0x000ea20000000800 */
[-CC-:B---3--:R-:W-:Y:S02]  /*0d80*/  SHF.R.U64 R26, R27, R12.reuse, R5.reuse ;  /* 0x0000000c1b1a7219 */ /* 0x188fe40000001205 */
[-C--:B------:R-:W-:Y:S02]  /*0d90*/  SHF.L.U32 R0, R9, R12.reuse, RZ ;  /* 0x0000000c09007219 */ /* 0x080fe400000006ff */
[----:B------:R-:W-:Y:S01]  /*0da0*/  SHF.R.U32.HI R5, RZ, R12, R5 ;  /* 0x0000000cff057219 */ /* 0x000fe20000011605 */
[----:B------:R-:W-:Y:S01]  /*0db0*/  IMAD.MOV.U32 R4, RZ, RZ, R26 ;  /* 0x000000ffff047224 */ /* 0x000fe200078e001a */
[----:B------:R-:W-:Y:S01]  /*0dc0*/  LOP3.LUT R10, RZ, R0, RZ, 0x33, !PT ;  /* 0x00000000ff0a7212 */ /* 0x000fe200078e33ff */
[----:B------:R-:W3:Y:S01]  /*0dd0*/  LDC R23, c[0x0][0x610] ;  /* 0x00018400ff177b82 */ /* 0x000ee20000000800 */
[----:B------:R-:W-:Y:S05]  /*0de0*/  @!P0 BRA `(.L_x_11) ;  /* 0x0000000000288947 */ /* 0x000fea0003800000 */
[----:B------:R-:W4:Y:S02]  /*0df0*/  LDC R9, c[0x0][0x64c] ;  /* 0x00019300ff097b82 */ /* 0x000f240000000800 */
[----:B----4-:R-:W-:-:S05]  /*0e00*/  IADD3 R9, P0, R26, R9, RZ ;  /* 0x000000091a097210 */ /* 0x010fca0007f1e0ff */
        /* <DEDUP_REMOVED lines=8> */
.L_x_11:
[----:B-1----:R-:W-:Y:S01]  /*0e90*/  SHF.R.U64 R4, R4, R14, R5 ;  /* 0x0000000e04047219 */ /* 0x002fe20000001205 */
[----:B0-----:R-:W-:Y:S01]  /*0ea0*/  VIADD R6, R15, 0xffffffff ;  /* 0xffffffff0f067836 */ /* 0x001fe20000000000 */
[----:B------:R-:W-:Y:S02]  /*0eb0*/  SHF.L.U32 R0, R21, R12, RZ ;  /* 0x0000000c15007219 */ /* 0x000fe400000006ff */
[----:B------:R-:W-:Y:S01]  /*0ec0*/  LOP3.LUT R5, R27, R10, RZ, 0xc0, !PT ;  /* 0x0000000a1b057212 */ /* 0x000fe200078ec0ff */
[----:B------:R-:W-:Y:S01]  /*0ed0*/  IMAD.MOV R7, RZ, RZ, -R4 ;  /* 0x000000ffff077224 */ /* 0x000fe200078e0a04 */
[----:B------:R-:W-:Y:S02]  /*0ee0*/  SEL R3, R3, R28, !P1 ;  /* 0x0000001c03037207 */ /* 0x000fe40004800000 */
[----:B------:R-:W-:Y:S01]  /*0ef0*/  LOP3.LUT R6, R13, R6, RZ, 0xc0, !PT ;  /* 0x000000060d067212 */ /* 0x000fe200078ec0ff */
[----:B------:R-:W-:Y:S02]  /*0f00*/  IMAD R4, R0, R4, R5 ;  /* 0x0000000400047224 */ /* 0x000fe400078e0205 */
[----:B--2---:R-:W-:-:S02]  /*0f10*/  IMAD R0, R7, R20, R26 ;  /* 0x0000001407007224 */ /* 0x004fc400078e021a */
[----:B---3--:R-:W-:Y:S02]  /*0f20*/  IMAD R3, R4, R23, R3 ;  /* 0x0000001704037224 */ /* 0x008fe400078e0203 */
[----:B------:R-:W-:Y:S02]  /*0f30*/  IMAD R92, R0, R15, R6 ;  /* 0x0000000f005c7224 */ /* 0x000fe400078e0206 */
[----:B------:R-:W-:-:S03]  /*0f40*/  IMAD.MOV.U32 R4, RZ, RZ, 0x1 ;  /* 0x00000001ff047424 */ /* 0x000fc600078e00ff */
[----:B------:R-:W-:Y:S02]  /*0f50*/  SEL R93, R92, R3, !P1 ;  /* 0x000000035c5d7207 */ /* 0x000fe40004800000 */
[----:B------:R-:W-:Y:S02]  /*0f60*/  PRMT R0, R4, 0x7610, R0 ;  /* 0x0000761004007816 */ /* 0x000fe40000000000 */
[----:B------:R-:W-:-:S07]  /*0f70*/  SEL R92, R3, R92, !P1 ;  /* 0x0000005c035c7207 */ /* 0x000fce0004800000 */
.L_x_9:
[----:B------:R-:W-:-:S08]  /*0f80*/  NOP ;  /* 0x0000000000007918 */ /* 0x000fd00000000000 */
[----:B------:R-:W0:Y:S02]  /*0f90*/  USETMAXREG.TRY_ALLOC.CTAPOOL UP0, 0xe8 ;  /* 0x000000e8000079c8 */ /* 0x000e240008000600 */
[----:B0-----:R-:W-:-:S13]  /*0fa0*/  PLOP3.LUT P0, PT, PT, PT, UP0, 0x80, 0x0 ;  /* 0x000000000000781c */ /* 0x001fda0003f0f008 */
[----:B------:R-:W-:Y:S05]  /*0fb0*/  @!P0 BRA `(.L_x_9) ;  /* 0xfffffffc00f08947 */ /* 0x000fea000383ffff */
[----:B------:R-:W-:Y:S01]  /*0fc0*/  ULDC.64 UR4, c[0x0][0x598] ;  /* 0x0001660000047ab9 */ /* 0x000fe20000000a00 */
[----:B------:R-:W-:Y:S01]  /*0fd0*/  ULDC.64 UR36, c[0x0][0x208] ;  /* 0x0000820000247ab9 */ /* 0x000fe20000000a00 */
[----:B------:R-:W-:-:S04]  /*0fe0*/  ISETP.NE.U32.AND P0, PT, RZ, UR4, PT ;  /* 0x00000004ff007c0c */ /* 0x000fc8000bf05070 */
[----:B------:R-:W-:-:S13]  /*0ff0*/  ISETP.NE.AND.EX P0, PT, RZ, UR5, PT, P0 ;  /* 0x00000005ff007c0c */ /* 0x000fda000bf05300 */
[----:B------:R-:W-:Y:S05]  /*1000*/  @!P0 BRA `(.L_x_12) ;  /* 0x00000000001c8947 */ /* 0x000fea0003800000 */
[----:B------:R-:W0:Y:S02]  /*1010*/  LDC.64 R4, c[0x0][0x598] ;  /* 0x00016600ff047b82 */ /* 0x000e240000000a00 */
[----:B0-----:R-:W2:Y:S02]  /*1020*/  LDG.E.64 R4, desc[UR36][R4.64] ;  /* 0x0000002404047981 */ /* 0x001ea4000c1e1b00 */
[----:B--2---:R-:W-:-:S04]  /*1030*/  ISETP.NE.U32.AND P0, PT, R4, RZ, PT ;  /* 0x000000ff0400720c */ /* 0x004fc80003f05070 */
[----:B------:R-:W-:-:S13]  /*1040*/  ISETP.NE.AND.EX P0, PT, R5, RZ, PT, P0 ;  /* 0x000000ff0500720c */ /* 0x000fda0003f05300 */
[----:B------:R-:W-:Y:S05]  /*1050*/  @!P0 BRA `(.L_x_12) ;  /* 0x0000000000088947 */ /* 0x000fea0003800000 */
[----:B------:R0:W5:Y:S01]  /*1060*/  LD.E R23, desc[UR36][R4.64] ;  /* 0x0000002404177980 */ /* 0x000162000c101900 */
[----:B------:R-:W-:Y:S05]  /*1070*/  BRA `(.L_x_13) ;  /* 0x0000000000247947 */ /* 0x000fea0003800000 */
.L_x_12:
[----:B------:R-:W-:Y:S02]  /*1080*/  ULDC.64 UR4, c[0x0][0x588] ;  /* 0x0001620000047ab9 */ /* 0x000fe40000000a00 */
[----:B------:R-:W-:-:S04]  /*1090*/  ISETP.NE.U32.AND P0, PT, RZ, UR4, PT ;  /* 0x00000004ff007c0c */ /* 0x000fc8000bf05070 */
[----:B------:R-:W-:-:S13]  /*10a0*/  ISETP.NE.AND.EX P0, PT, RZ, UR5, PT, P0 ;  /* 0x00000005ff007c0c */ /* 0x000fda000bf05300 */
[----:B------:R-:W-:Y:S05]  /*10b0*/  @!P0 BRA `(.L_x_14) ;  /* 0x00000000000c8947 */ /* 0x000fea0003800000 */
[----:B------:R-:W0:Y:S02]  /*10c0*/  LDC.64 R4, c[0x0][0x588] ;  /* 0x00016200ff047b82 */ /* 0x000e240000000a00 */
[----:B0-----:R1:W5:Y:S01]  /*10d0*/  LDG.E R23, desc[UR36][R4.64] ;  /* 0x0000002404177981 */ /* 0x001362000c1e1900 */
[----:B------:R-:W-:Y:S05]  /*10e0*/  BRA `(.L_x_13) ;  /* 0x0000000000087947 */ /* 0x000fea0003800000 */
.L_x_14:
[----:B------:R-:W-:Y:S02]  /*10f0*/  ULDC UR4, c[0x0][0x580] ;  /* 0x0001600000047ab9 */ /* 0x000fe40000000800 */
[----:B------:R-:W-:-:S07]  /*1100*/  IMAD.U32 R23, RZ, RZ, UR4 ;  /* 0x00000004ff177e24 */ /* 0x000fce000f8e00ff */
.L_x_13:
[----:B------:R-:W-:Y:S02]  /*1110*/  ULDC.64 UR4, c[0x0][0x5a0] ;  /* 0x0001680000047ab9 */ /* 0x000fe40000000a00 */
[----:B------:R-:W-:-:S04]  /*1120*/  ISETP.NE.U32.AND P0, PT, RZ, UR4, PT ;  /* 0x00000004ff007c0c */ /* 0x000fc8000bf05070 */
[----:B------:R-:W-:-:S13]  /*1130*/  ISETP.NE.AND.EX P0, PT, RZ, UR5, PT, P0 ;  /* 0x00000005ff007c0c */ /* 0x000fda000bf05300 */
[----:B------:R-:W-:Y:S05]  /*1140*/  @!P0 BRA `(.L_x_15) ;  /* 0x00000000001c8947 */ /* 0x000fea0003800000 */
[----:B01----:R-:W0:Y:S02]  /*1150*/  LDC.64 R4, c[0x0][0x5a0] ;  /* 0x00016800ff047b82 */ /* 0x003e240000000a00 */
[----:B0-----:R-:W2:Y:S02]  /*1160*/  LDG.E.64 R4, desc[UR36][R4.64] ;  /* 0x0000002404047981 */ /* 0x001ea4000c1e1b00 */
[----:B--2---:R-:W-:-:S04]  /*1170*/  ISETP.NE.U32.AND P0, PT, R4, RZ, PT ;  /* 0x000000ff0400720c */ /* 0x004fc80003f05070 */
[----:B------:R-:W-:-:S13]  /*1180*/  ISETP.NE.AND.EX P0, PT, R5, RZ, PT, P0 ;  /* 0x000000ff0500720c */ /* 0x000fda0003f05300 */
[----:B------:R-:W-:Y:S05]  /*1190*/  @!P0 BRA `(.L_x_15) ;  /* 0x0000000000088947 */ /* 0x000fea0003800000 */
[----:B------:R0:W5:Y:S01]  /*11a0*/  LD.E R88, desc[UR36][R4.64] ;  /* 0x0000002404587980 */ /* 0x000162000c101900 */
[----:B------:R-:W-:Y:S05]  /*11b0*/  BRA `(.L_x_16) ;  /* 0x0000000000247947 */ /* 0x000fea0003800000 */
.L_x_15:
[----:B------:R-:W-:Y:S02]  /*11c0*/  ULDC.64 UR4, c[0x0][0x590] ;  /* 0x0001640000047ab9 */ /* 0x000fe40000000a00 */
[----:B------:R-:W-:-:S04]  /*11d0*/  ISETP.NE.U32.AND P0, PT, RZ, UR4, PT ;  /* 0x00000004ff007c0c */ /* 0x000fc8000bf05070 */
[----:B------:R-:W-:-:S13]  /*11e0*/  ISETP.NE.AND.EX P0, PT, RZ, UR5, PT, P0 ;  /* 0x00000005ff007c0c */ /* 0x000fda000bf05300 */
[----:B------:R-:W-:Y:S05]  /*11f0*/  @!P0 BRA `(.L_x_17) ;  /* 0x00000000000c8947 */ /* 0x000fea0003800000 */
[----:B01----:R-:W0:Y:S02]  /*1200*/  LDC.64 R4, c[0x0][0x590] ;  /* 0x00016400ff047b82 */ /* 0x003e240000000a00 */
[----:B0-----:R1:W5:Y:S01]  /*1210*/  LDG.E R88, desc[UR36][R4.64] ;  /* 0x0000002404587981 */ /* 0x001362000c1e1900 */
[----:B------:R-:W-:Y:S05]  /*1220*/  BRA `(.L_x_16) ;  /* 0x0000000000087947 */ /* 0x000fea0003800000 */
.L_x_17:
[----:B------:R-:W-:Y:S02]  /*1230*/  ULDC UR4, c[0x0][0x584] ;  /* 0x0001610000047ab9 */ /* 0x000fe40000000800 */
[----:B------:R-:W-:-:S07]  /*1240*/  IMAD.U32 R88, RZ, RZ, UR4 ;  /* 0x00000004ff587e24 */ /* 0x000fce000f8e00ff */
.L_x_16:
[----:B------:R-:W-:-:S13]  /*1250*/  LOP3.LUT P0, RZ, R0, 0xff, RZ, 0xc0, !PT ;  /* 0x000000ff00ff7812 */ /* 0x000fda000780c0ff */
[----:B------:R-:W-:Y:S05]  /*1260*/  @!P0 EXIT ;  /* 0x000000000000894d */ /* 0x000fea0003800000 */
[----:B------:R-:W-:Y:S01]  /*1270*/  ULDC UR4, c[0x0][0x28c] ;  /* 0x0000a30000047ab9 */ /* 0x000fe20000000800 */
[----:B------:R-:W-:Y:S01]  /*1280*/  LOP3.LUT R91, R19, 0x1, RZ, 0xfc, !PT ;  /* 0x00000001135b7812 */ /* 0x000fe200078efcff */
[----:B------:R-:W-:Y:S01]  /*1290*/  UIADD3 UR4, UR4, 0x1f, URZ ;  /* 0x0000001f04047890 */ /* 0x000fe2000fffe03f */
[----:B------:R-:W-:Y:S01]  /*12a0*/  UMOV UR38, URZ ;  /* 0x0000003f00267c82 */ /* 0x000fe20008000000 */
[----:B------:R-:W-:Y:S02]  /*12b0*/  UMOV UR39, URZ ;  /* 0x0000003f00277c82 */ /* 0x000fe40008000000 */
[----:B------:R-:W-:-:S04]  /*12c0*/  USHF.R.S32.HI UR5, URZ, 0x1f, UR4 ;  /* 0x0000001f3f057899 */ /* 0x000fc80008011404 */
[----:B------:R-:W-:-:S04]  /*12d0*/  ULEA.HI UR5, UR5, UR4, URZ, 0x5 ;  /* 0x0000000405057291 */ /* 0x000fc8000f8f283f */
[----:B------:R-:W-:-:S12]  /*12e0*/  USHF.R.S32.HI UR40, URZ, 0x5, UR5 ;  /* 0x000000053f287899 */ /* 0x000fd80008011405 */
.L_x_165:
[----:B------:R-:W-:Y:S01]  /*12f0*/  LOP3.LUT R0, R18, 0x80, RZ, 0xc0, !PT ;  /* 0x0000008012007812 */ /* 0x000fe200078ec0ff */
[----:B--2---:R-:W2:Y:S01]  /*1300*/  S2UR UR7, SR_CgaCtaId ;  /* 0x00000000000779c3 */ /* 0x004ea20000008800 */
[----:B------:R-:W-:Y:S02]  /*1310*/  UMOV UR6, 0x400 ;  /* 0x0000040000067882 */ /* 0x000fe40000000000 */
[----:B------:R-:W-:-:S06]  /*1320*/  SHF.R.U32.HI R0, RZ, 0x7, R0 ;  /* 0x00000007ff007819 */ /* 0x000fcc0000011600 */
[----:B---3--:R-:W3:Y:S01]  /*1330*/  SHFL.IDX PT, R0, R0, RZ, 0x1f ;  /* 0x00001fff00007589 */ /* 0x008ee200000e0000 */
[----:B--2---:R-:W-:Y:S01]  /*1340*/  ULEA UR6, UR7, UR6, 0x18 ;  /* 0x0000000607067291 */ /* 0x004fe2000f8ec03f */
[----:B---3--:R-:W-:-:S13]  /*1350*/  R2UR UR4, R0 ;  /* 0x00000000000472ca */ /* 0x008fda00000e0000 */
[----:B------:R-:W-:-:S04]  /*1360*/  ULEA.HI UR5, UR4, UR4, URZ, 0x1 ;  /* 0x0000000404057291 */ /* 0x000fc8000f8f083f */
[----:B------:R-:W-:-:S04]  /*1370*/  ULOP3.LUT UR5, UR5, 0xffffe, URZ, 0xc0, !UPT ;  /* 0x000ffffe05057892 */ /* 0x000fc8000f8ec03f */
[----:B------:R-:W-:-:S03]  /*1380*/  UIADD3 UR5, UR4, -UR5, URZ ;  /* 0x8000000504057290 */ /* 0x000fc6000fffe03f */
[----:B------:R-:W-:Y:S01]  /*1390*/  ULDC UR4, c[0x0][0x28c] ;  /* 0x0000a30000047ab9 */ /* 0x000fe20000000800 */
[----:B------:R-:W-:Y:S01]  /*13a0*/  ULEA UR5, UR5, UR6, 0xc ;  /* 0x0000000605057291 */ /* 0x000fe2000f8e603f */
[----:B------:R-:W-:-:S03]  /*13b0*/  ISETP.LT.AND P0, PT, RZ, UR4, PT ;  /* 0x00000004ff007c0c */ /* 0x000fc6000bf01270 */
[----:B------:R-:W-:-:S04]  /*13c0*/  UIADD3 UR5, UR5, 0x200, URZ ;  /* 0x0000020005057890 */ /* 0x000fc8000fffe03f */
[----:B------:R-:W-:-:S04]  /*13d0*/  USHF.R.U32.HI UR5, URZ, 0x4, UR5 ;  /* 0x000000043f057899 */ /* 0x000fc80008011605 */
[----:B------:R-:W-:Y:S02]  /*13e0*/  ULOP3.LUT UR41, UR5, 0x3fff, URZ, 0xc0, !UPT ;  /* 0x00003fff05297892 */ /* 0x000fe4000f8ec03f */
[----:B-1--45:R-:W-:Y:S10]  /*13f0*/  @P0 BRA `(.L_x_18) ;  /* 0x0000000000400947 */ /* 0x032ff40003800000 */
[----:B------:R-:W-:Y:S01]  /*1400*/  MOV R0, 0x0 ;  /* 0x0000000000007802 */ /* 0x000fe20000000f00 */
[----:B------:R-:W-:Y:S01]  /*1410*/  ULDC.64 UR4, c[0x4][0x68] ;  /* 0x01001a0000047ab9 */ /* 0x000fe20000000a00 */
[----:B------:R-:W-:Y:S01]  /*1420*/  ULDC.64 UR6, c[0x4][0x8] ;  /* 0x0100020000067ab9 */ /* 0x000fe20000000a00 */
[----:B01----:R-:W-:Y:S01]  /*1430*/  IMAD.U32 R4, RZ, RZ, UR4 ;  /* 0x00000004ff047e24 */ /* 0x003fe2000f8e00ff */
[----:B------:R0:W1:Y:S01]  /*1440*/  LDC.64 R14, c[0x4][R0] ;  /* 0x01000000000e7b82 */ /* 0x0000620000000a00 */
[----:B------:R-:W-:Y:S01]  /*1450*/  IMAD.U32 R5, RZ, RZ, UR5 ;  /* 0x00000005ff057e24 */ /* 0x000fe2000f8e00ff */
[----:B------:R-:W-:Y:S01]  /*1460*/  ULDC.64 UR4, c[0x4][0x70] ;  /* 0x01001c0000047ab9 */ /* 0x000fe20000000a00 */
[----:B------:R-:W-:Y:S02]  /*1470*/  IMAD.U32 R10, RZ, RZ, UR6 ;  /* 0x00000006ff0a7e24 */ /* 0x000fe4000f8e00ff */
[----:B------:R-:W-:Y:S02]  /*1480*/  IMAD.U32 R6, RZ, RZ, UR4 ;  /* 0x00000004ff067e24 */ /* 0x000fe4000f8e00ff */
[----:B------:R-:W-:-:S02]  /*1490*/  IMAD.U32 R7, RZ, RZ, UR5 ;  /* 0x00000005ff077e24 */ /* 0x000fc4000f8e00ff */
[----:B------:R-:W-:Y:S02]  /*14a0*/  IMAD.U32 R11, RZ, RZ, UR7 ;  /* 0x00000007ff0b7e24 */ /* 0x000fe4000f8e00ff */
[----:B------:R-:W-:Y:S02]  /*14b0*/  IMAD.MOV.U32 R8, RZ, RZ, 0x1e1 ;  /* 0x000001e1ff087424 */ /* 0x000fe400078e00ff */
[----:B------:R-:W-:Y:S02]  /*14c0*/  IMAD.MOV.U32 R12, RZ, RZ, 0x1 ;  /* 0x00000001ff0c7424 */ /* 0x000fe400078e00ff */
[----:B0-----:R-:W-:-:S07]  /*14d0*/  IMAD.MOV.U32 R13, RZ, RZ, RZ ;  /* 0x000000ffff0d7224 */ /* 0x001fce00078e00ff */
[----:B------:R-:W-:-:S07]  /*14e0*/  LEPC R20, `(.L_x_18) ;  /* 0x000000001014794e */ /* 0x000fce0000000000 */
[----:B-1---5:R-:W-:Y:S05]  /*14f0*/  CALL.ABS.NOINC R14 ;  /* 0x000000000e007343 */ /* 0x022fea0003c00000 */
.L_x_18:
[----:B------:R-:W-:-:S13]  /*1500*/  ISETP.NE.AND P0, PT, R91, 0x3, PT ;  /* 0x000000035b00780c */ /* 0x000fda0003f05270 */
[----:B------:R-:W-:Y:S05]  /*1510*/  @!P0 BRA `(.L_x_19) ;  /* 0x0000000000048947 */ /* 0x000fea0003800000 */
[----:B------:R-:W-:Y:S01]  /*1520*/  BPT.TRAP 0x1 ;  /* 0x000000040000795c */ /* 0x000fe20000300000 */
.L_x_19:
[----:B------:R-:W2:Y:S01]  /*1530*/  S2UR UR5, SR_CgaCtaId ;  /* 0x00000000000579c3 */ /* 0x000ea20000008800 */
[----:B------:R-:W-:Y:S01]  /*1540*/  UMOV UR4, 0x400 ;  /* 0x0000040000047882 */ /* 0x000fe20000000000 */
[----:B------:R-:W-:Y:S02]  /*1550*/  IMAD.U32 R0, RZ, RZ, UR38 ;  /* 0x00000026ff007e24 */ /* 0x000fe4000f8e00ff */
[----:B------:R-:W-:-:S03]  /*1560*/  IMAD.U32 R3, RZ, RZ, UR39 ;  /* 0x00000027ff037e24 */ /* 0x000fc6000f8e00ff */
[----:B------:R-:W-:Y:S01]  /*1570*/  SHF.L.U32 R0, R0, 0x1f, RZ ;  /* 0x0000001f00007819 */ /* 0x000fe200000006ff */
[----:B--2---:R-:W-:-:S06]  /*1580*/  ULEA UR4, UR5, UR4, 0x18 ;  /* 0x0000000405047291 */ /* 0x004fcc000f8ec03f */
[----:B------:R-:W-:-:S04]  /*1590*/  IMAD.U32 R6, RZ, RZ, UR4 ;  /* 0x00000004ff067e24 */ /* 0x000fc8000f8e00ff */
[----:B------:R-:W-:-:S04]  /*15a0*/  IMAD R3, R3, 0x8, R6 ;  /* 0x0000000803037824 */ /* 0x000fc800078e0206 */
[----:B------:R2:W3:Y:S01]  /*15b0*/  SYNCS.PHASECHK.TRANS64.TRYWAIT P1, [R3+URZ], R0 ;  /* 0x00000000030075a7 */ /* 0x0004e2000802017f */
[----:B------:R-:W-:Y:S05]  /*15c0*/  @!P0 BRA `(.L_x_20) ;  /* 0x0000000000048947 */ /* 0x000fea0003800000 */
[----:B------:R-:W-:Y:S01]  /*15d0*/  BPT.TRAP 0x1 ;  /* 0x000000040000795c */ /* 0x000fe20000300000 */
.L_x_20:
[----:B---3--:R-:W-:Y:S05]  /*15e0*/  @P1 BRA `(.L_x_21) ;  /* 0x0000000000081947 */ /* 0x008fea0003800000 */
[----:B------:R-:W3:Y:S02]  /*15f0*/  SYNCS.PHASECHK.TRANS64.TRYWAIT P1, [R3+URZ], R0 ;  /* 0x00000000030075a7 */ /* 0x000ee4000802017f */
[----:B---3--:R-:W-:Y:S05]  /*1600*/  @!P1 BRA `(.L_x_22) ;  /* 0x0000006800ec9947 */ /* 0x008fea0003800000 */
.L_x_21:
[----:B------:R-:W-:-:S04]  /*1610*/  UISETP.LT.AND UP0, UPT, UR40, 0x1, UPT ;  /* 0x000000012800788c */ /* 0x000fc8000bf01270 */
[----:B------:R-:W-:-:S06]  /*1620*/  USEL UR4, UR40, 0x1, UP0 ;  /* 0x0000000128047887 */ /* 0x000fcc0008000000 */
[----:B--23--:R-:W-:Y:S01]  /*1630*/  IMAD.U32 R0, RZ, RZ, UR4 ;  /* 0x00000004ff007e24 */ /* 0x00cfe2000f8e00ff */
[----:B------:R-:W-:Y:S05]  /*1640*/  WARPSYNC.ALL ;  /* 0x0000000000007948 */ /* 0x000fea0003800000 */
[----:B------:R-:W-:-:S04]  /*1650*/  IADD3 R0, -R0, UR40, RZ ;  /* 0x0000002800007c10 */ /* 0x000fc8000fffe1ff */
[----:B------:R-:W-:Y:S02]  /*1660*/  ISETP.GE.AND P1, PT, R0, 0x1, PT ;  /* 0x000000010000780c */ /* 0x000fe40003f26270 */
[----:B------:R-:W-:Y:S01]  /*1670*/  R2UR UR4, R6 ;  /* 0x00000000060472ca */ /* 0x000fe200000e0000 */
[----:B------:R-:W-:Y:S01]  /*1680*/  ULOP3.LUT UR41, UR41, 0x10000, URZ, 0xfc, !UPT ;  /* 0x0001000029297892 */ /* 0x000fe2000f8efc3f */
[----:B------:R-:W-:Y:S01]  /*1690*/  WARPGROUP.ARRIVE ;  /* 0x00000000000079c5 */ /* 0x000fe20000000000 */
[----:B------:R-:W-:Y:S01]  /*16a0*/  UMOV UR5, 0x80000020 ;  /* 0x8000002000057882 */ /* 0x000fe20000000000 */
[----:B------:R-:W-:-:S09]  /*16b0*/  UMOV UR7, 0x80000020 ;  /* 0x8000002000077882 */ /* 0x000fd20000000000 */
[----:B------:R-:W-:-:S04]  /*16c0*/  UIADD3 UR4, UR4, 0x1c200, URZ ;  /* 0x0001c20004047890 */ /* 0x000fc8000fffe03f */
[----:B------:R-:W-:-:S04]  /*16d0*/  USHF.R.U32.HI UR4, URZ, 0x4, UR4 ;  /* 0x000000043f047899 */ /* 0x000fc80008011604 */
[----:B------:R-:W-:-:S04]  /*16e0*/  ULOP3.LUT UR4, UR4, 0x3fff, URZ, 0xc0, !UPT ;  /* 0x00003fff04047892 */ /* 0x000fc8000f8ec03f */
[----:B------:R-:W-:Y:S02]  /*16f0*/  ULOP3.LUT UR9, UR4, 0x10000, URZ, 0xfc, !UPT ;  /* 0x0001000004097892 */ /* 0x000fe4000f8efc3f */
[----:B------:R-:W-:Y:S02]  /*1700*/  ULEA UR4, UR39, UR41, 0x9 ;  /* 0x0000002927047291 */ /* 0x000fe4000f8e483f */
[----:B------:R-:W-:-:S09]  /*1710*/  ULEA UR6, UR39, UR9, 0x9 ;  /* 0x0000000927067291 */ /* 0x000fd2000f8e483f */
[----:B------:R-:W-:Y:S01]  /*1720*/  HGMMA.64x128x16.F32.BF16 R24, gdesc[UR4], RZ, !UPT, gsb0 ;  /* 0x01e00000041879f0 */ /* 0x000fe2000c0018ff */
[----:B------:R-:W-:Y:S02]  /*1730*/  UIADD3 UR4, UR4, 0x2, URZ ;  /* 0x0000000204047890 */ /* 0x000fe4000fffe03f */
[----:B------:R-:W-:Y:S01]  /*1740*/  UIADD3 UR6, UR6, 0x2, URZ ;  /* 0x0000000206067890 */ /* 0x000fe2000fffe03f */
[----:B------:R-:W-:Y:S01]  /*1750*/  UMOV UR5, 0x80000020 ;  /* 0x8000002000057882 */ /* 0x000fe20000000000 */
[----:B------:R-:W-:Y:S01]  /*1760*/  UMOV UR7, 0x80000020 ;  /* 0x8000002000077882 */ /* 0x000fe20000000000 */
[----:B------:R-:W-:Y:S02]  /*1770*/  WARPGROUP.DEPBAR.LE gsb0, 0x0 ;  /* 0x00008000000079c5 */ /* 0x000fe40000010000 */
[----:B------:R-:W-:-:S06]  /*1780*/  WARPGROUP.ARRIVE ;  /* 0x00000000000079c5 */ /* 0x000fcc0000000000 */
[----:B------:R-:W-:Y:S03]  /*1790*/  HGMMA.64x128x16.F32.BF16 R24, gdesc[UR4], R24, gsb0 ;  /* 0x01e00000041879f0 */ /* 0x000fe60008001818 */
[----:B------:R-:W-:Y:S02]  /*17a0*/  WARPGROUP.DEPBAR.LE gsb0, 0x0 ;  /* 0x00008000000079c5 */ /* 0x000fe40000010000 */
[----:B------:R-:W-:Y:S05]  /*17b0*/  @!P1 BRA `(.L_x_23) ;  /* 0x0000000000e49947 */ /* 0x000fea0003800000 */
[----:B------:R-:W-:Y:S02]  /*17c0*/  UIADD3 UR4, UR39, 0x1, URZ ;  /* 0x0000000127047890 */ /* 0x000fe4000fffe03f */
[----:B------:R-:W-:Y:S02]  /*17d0*/  IMAD.U32 R3, RZ, RZ, UR39 ;  /* 0x00000027ff037e24 */ /* 0x000fe4000f8e00ff */
[----:B------:R-:W-:-:S04]  /*17e0*/  UISETP.NE.AND UP0, UPT, UR4, 0xe, UPT ;  /* 0x0000000e0400788c */ /* 0x000fc8000bf05270 */
[----:B------:R-:W-:Y:S02]  /*17f0*/  USEL UR5, URZ, 0x1, UP0 ;  /* 0x000000013f057887 */ /* 0x000fe40008000000 */
[----:B------:R-:W-:Y:S02]  /*1800*/  USEL UR8, UR4, URZ, UP0 ;  /* 0x0000003f04087287 */ /* 0x000fe40008000000 */
[----:B------:R-:W-:-:S06]  /*1810*/  ULOP3.LUT UR5, UR38, UR5, URZ, 0x3c, !UPT ;  /* 0x0000000526057292 */ /* 0x000fcc000f8e3c3f */
[----:B------:R-:W-:-:S07]  /*1820*/  IMAD.U32 R7, RZ, RZ, UR5 ;  /* 0x00000005ff077e24 */ /* 0x000fce000f8e00ff */
.L_x_30:
[----:B------:R-:W-:Y:S05]  /*1830*/  @!P0 BRA `(.L_x_24) ;  /* 0x0000000000048947 */ /* 0x000fea0003800000 */
[----:B------:R-:W-:Y:S01]  /*1840*/  BPT.TRAP 0x1 ;  /* 0x000000040000795c */ /* 0x000fe20000300000 */
.L_x_24:
[----:B------:R-:W2:Y:S01]  /*1850*/  S2UR UR5, SR_CgaCtaId ;  /* 0x00000000000579c3 */ /* 0x000ea20000008800 */
[----:B------:R-:W-:Y:S01]  /*1860*/  UMOV UR4, 0x400 ;  /* 0x0000040000047882 */ /* 0x000fe20000000000 */
[----:B01----:R-:W-:Y:S01]  /*1870*/  IMAD.U32 R5, RZ, RZ, UR8 ;  /* 0x00000008ff057e24 */ /* 0x003fe2000f8e00ff */
[----:B------:R-:W-:Y:S01]  /*1880*/  SHF.L.U32 R4, R7, 0x1f, RZ ;  /* 0x0000001f07047819 */ /* 0x000fe200000006ff */
[----:B--2---:R-:W-:-:S06]  /*1890*/  ULEA UR4, UR5, UR4, 0x18 ;  /* 0x0000000405047291 */ /* 0x004fcc000f8ec03f */
[----:B------:R-:W-:-:S04]  /*18a0*/  IMAD.U32 R6, RZ, RZ, UR4 ;  /* 0x00000004ff067e24 */ /* 0x000fc8000f8e00ff */
[----:B------:R-:W-:-:S04]  /*18b0*/  IMAD R5, R5, 0x8, R6 ;  /* 0x0000000805057824 */ /* 0x000fc800078e0206 */
[----:B------:R0:W1:Y:S01]  /*18c0*/  SYNCS.PHASECHK.TRANS64.TRYWAIT P1, [R5+URZ], R4 ;  /* 0x00000004050075a7 */ /* 0x000062000802017f */
[----:B------:R-:W-:Y:S05]  /*18d0*/  @!P0 BRA `(.L_x_25) ;  /* 0x0000000000048947 */ /* 0x000fea0003800000 */
[----:B------:R-:W-:Y:S01]  /*18e0*/  BPT.TRAP 0x1 ;  /* 0x000000040000795c */ /* 0x000fe20000300000 */
.L_x_25:
[----:B-1----:R-:W-:Y:S05]  /*18f0*/  @P1 BRA `(.L_x_26) ;  /* 0x0000000000081947 */ /* 0x002fea0003800000 */
[----:B------:R-:W1:Y:S02]  /*1900*/  SYNCS.PHASECHK.TRANS64.TRYWAIT P1, [R5+URZ], R4 ;  /* 0x00000004050075a7 */ /* 0x000e64000802017f */
[----:B-1----:R-:W-:Y:S05]  /*1910*/  @!P1 BRA `(.L_x_27) ;  /* 0x00000068003c9947 */ /* 0x002fea0003800000 */
.L_x_26:
[----:B------:R-:W-:Y:S01]  /*1920*/  ULEA UR4, UR8, UR41, 0x9 ;  /* 0x0000002908047291 */ /* 0x000fe2000f8e483f */
[----:B------:R-:W-:Y:S01]  /*1930*/  WARPGROUP.ARRIVE ;  /* 0x00000000000079c5 */ /* 0x000fe20000000000 */
[----:B------:R-:W-:Y:S01]  /*1940*/  ULEA UR6, UR8, UR9, 0x9 ;  /* 0x0000000908067291 */ /* 0x000fe2000f8e483f */
[----:B------:R-:W-:Y:S01]  /*1950*/  UMOV UR5, 0x80000020 ;  /* 0x8000002000057882 */ /* 0x000fe20000000000 */
[----:B------:R-:W-:-:S07]  /*1960*/  UMOV UR7, 0x80000020 ;  /* 0x8000002000077882 */ /* 0x000fce0000000000 */
[----:B------:R-:W-:Y:S01]  /*1970*/  HGMMA.64x128x16.F32.BF16 R24, gdesc[UR4], R24, gsb0 ;  /* 0x01e00000041879f0 */ /* 0x000fe20008001818 */
        /* <DEDUP_REMOVED lines=9> */
[----:B------:R-:W-:Y:S01]  /*1a10*/  BPT.TRAP 0x1 ;  /* 0x000000040000795c */ /* 0x000fe20000300000 */
.L_x_28:
[----:B------:R-:W-:-:S13]  /*1a20*/  ISETP.NE.AND P1, PT, R90, RZ, PT ;  /* 0x000000ff5a00720c */ /* 0x000fda0003f25270 */
[----:B01----:R-:W-:-:S04]  /*1a30*/  @P1 IMAD R4, R3, 0x8, R6 ;  /* 0x0000000803041824 */ /* 0x003fc800078e0206 */
[----:B------:R-:W-:-:S05]  /*1a40*/  @P1 VIADD R5, R4, 0x70 ;  /* 0x0000007004051836 */ /* 0x000fca0000000000 */
[----:B------:R-:W-:-:S04]  /*1a50*/  @P1 PRMT R5, R22, 0x654, R5 ;  /* 0x0000065416051816 */ /* 0x000fc80000000005 */
[----:B------:R0:W-:Y:S01]  /*1a60*/  @P1 SYNCS.ARRIVE.TRANS64.RED.A1T0 RZ, [R5+URZ], RZ ;  /* 0x000000ff05ff19a7 */ /* 0x0001e2000810043f */
[----:B------:R-:W-:-:S13]  /*1a70*/  ISETP.GT.U32.AND P1, PT, R19, 0x1, PT ;  /* 0x000000011300780c */ /* 0x000fda0003f24070 */
[----:B0-----:R-:W-:Y:S05]  /*1a80*/  @P1 BRA `(.L_x_29) ;  /* 0x0000000000041947 */ /* 0x001fea0003800000 */
[----:B------:R-:W-:Y:S01]  /*1a90*/  BPT.TRAP 0x1 ;  /* 0x000000040000795c */ /* 0x000fe20000300000 */
.L_x_29:
[----:B------:R-:W-:Y:S01]  /*1aa0*/  UIADD3 UR8, UR8, 0x1, URZ ;  /* 0x0000000108087890 */ /* 0x000fe2000fffe03f */
[C---:B------:R-:W-:Y:S01]  /*1ab0*/  ISETP.GT.AND P2, PT, R0.reuse, 0x1, PT ;  /* 0x000000010000780c */ /* 0x040fe20003f44270 */
[----:B------:R-:W-:Y:S02]  /*1ac0*/  VIADD R3, R3, 0x1 ;  /* 0x0000000103037836 */ /* 0x000fe40000000000 */
[----:B------:R-:W-:Y:S01]  /*1ad0*/  UISETP.NE.AND UP0, UPT, UR8, 0xe, UPT ;  /* 0x0000000e0800788c */ /* 0x000fe2000bf05270 */
[----:B------:R-:W-:Y:S02]  /*1ae0*/  VIADD R0, R0, 0xffffffff ;  /* 0xffffffff00007836 */ /* 0x000fe40000000000 */
[C---:B------:R-:W-:Y:S01]  /*1af0*/  ISETP.NE.AND P1, PT, R3.reuse, 0xe, PT ;  /* 0x0000000e0300780c */ /* 0x040fe20003f25270 */
[----:B------:R-:W-:Y:S02]  /*1b00*/  USEL UR4, URZ, 0x1, UP0 ;  /* 0x000000013f047887 */ /* 0x000fe40008000000 */
[----:B------:R-:W-:Y:S01]  /*1b10*/  USEL UR8, UR8, URZ, UP0 ;  /* 0x0000003f08087287 */ /* 0x000fe20008000000 */
[----:B------:R-:W-:-:S03]  /*1b20*/  SEL R3, R3, RZ, P1 ;  /* 0x000000ff03037207 */ /* 0x000fc60000800000 */
[----:B------:R-:W-:Y:S01]  /*1b30*/  LOP3.LUT R7, R7, UR4, RZ, 0x3c, !PT ;  /* 0x0000000407077c12 */ /* 0x000fe2000f8e3cff */
[----:B------:R-:W-:Y:S07]  /*1b40*/  @P2 BRA `(.L_x_30) ;  /* 0xfffffffc00382947 */ /* 0x000fee000383ffff */
.L_x_23:
[----:B------:R-:W2:Y:S02]  /*1b50*/  LDC R0, c[0x0][0x28c] ;  /* 0x0000a300ff007b82 */ /* 0x000ea40000000800 */
[----:B--2---:R-:W-:-:S13]  /*1b60*/  ISETP.GE.AND P1, PT, R0, 0x1, PT ;  /* 0x000000010000780c */ /* 0x004fda0003f26270 */
[----:B------:R-:W-:Y:S05]  /*1b70*/  @!P1 BRA `(.L_x_31) ;  /* 0x0000000000549947 */ /* 0x000fea0003800000 */
[----:B------:R-:W-:Y:S05]  /*1b80*/  @!P0 BRA `(.L_x_32) ;  /* 0x0000000000048947 */ /* 0x000fea0003800000 */
[----:B------:R-:W-:Y:S01]  /*1b90*/  BPT.TRAP 0x1 ;  /* 0x000000040000795c */ /* 0x000fe20000300000 */
.L_x_32:
[----:B------:R-:W-:Y:S01]  /*1ba0*/  ISETP.NE.AND P1, PT, R90, RZ, PT ;  /* 0x000000ff5a00720c */ /* 0x000fe20003f25270 */
[----:B------:R-:W-:Y:S01]  /*1bb0*/  BSSY B0, `(.L_x_33) ;  /* 0x000000f000007945 */ /* 0x000fe20003800000 */
[----:B------:R-:W-:-:S11]  /*1bc0*/  ISETP.GT.U32.AND P0, PT, R19, 0x1, PT ;  /* 0x000000011300780c */ /* 0x000fd60003f04070 */
[----:B------:R-:W-:Y:S05]  /*1bd0*/  @!P1 BRA `(.L_x_34) ;  /* 0x0000000000309947 */ /* 0x000fea0003800000 */
[----:B------:R-:W-:-:S04]  /*1be0*/  UISETP.LT.AND UP0, UPT, UR40, 0x1, UPT ;  /* 0x000000012800788c */ /* 0x000fc8000bf01270 */
[----:B------:R-:W-:-:S04]  /*1bf0*/  USEL UR6, UR40, 0x1, UP0 ;  /* 0x0000000128067887 */ /* 0x000fc80008000000 */
[----:B------:R-:W-:-:S04]  /*1c00*/  UIADD3 UR6, UR39, UR40, -UR6 ;  /* 0x0000002827067290 */ /* 0x000fc8000fffe806 */
[----:B------:R-:W-:-:S04]  /*1c10*/  USHF.R.U32.HI UR4, URZ, 0x1, UR6 ;  /* 0x000000013f047899 */ /* 0x000fc80008011606 */
[----:B------:R-:W-:-:S04]  /*1c20*/  UIMAD.WIDE.U32 UR4, UR4, -0x6db6db6d, URZ ;  /* 0x92492493040478a5 */ /* 0x000fc8000f8e003f */
[----:B------:R-:W-:-:S04]  /*1c30*/  USHF.R.U32.HI UR4, URZ, 0x2, UR5 ;  /* 0x000000023f047899 */ /* 0x000fc80008011605 */
[----:B------:R-:W-:-:S06]  /*1c40*/  UIMAD UR6, UR4, -0xe, UR6 ;  /* 0xfffffff2040678a4 */ /* 0x000fcc000f8e0206 */
[----:B------:R-:W-:-:S04]  /*1c50*/  IMAD.U32 R3, RZ, RZ, UR6 ;  /* 0x00000006ff037e24 */ /* 0x000fc8000f8e00ff */
[----:B------:R-:W-:-:S04]  /*1c60*/  IMAD R0, R3, 0x8, R6 ;  /* 0x0000000803007824 */ /* 0x000fc800078e0206 */
[----:B------:R-:W-:-:S05]  /*1c70*/  VIADD R3, R0, 0x70 ;  /* 0x0000007000037836 */ /* 0x000fca0000000000 */
[----:B------:R-:W-:-:S04]  /*1c80*/  PRMT R3, R22, 0x654, R3 ;  /* 0x0000065416037816 */ /* 0x000fc80000000003 */
[----:B------:R2:W-:Y:S03]  /*1c90*/  SYNCS.ARRIVE.TRANS64.RED.A1T0 RZ, [R3+URZ], RZ ;  /* 0x000000ff03ff79a7 */ /* 0x0005e6000810043f */
.L_x_34:
[----:B------:R-:W-:Y:S05]  /*1ca0*/  BSYNC B0 ;  /* 0x0000000000007941 */ /* 0x000fea0003800000 */
.L_x_33:
[----:B------:R-:W-:Y:S05]  /*1cb0*/  @P0 BRA `(.L_x_31) ;  /* 0x0000000000040947 */ /* 0x000fea0003800000 */
[----:B------:R-:W-:Y:S01]  /*1cc0*/  BPT.TRAP 0x1 ;  /* 0x000000040000795c */ /* 0x000fe20000300000 */
.L_x_31:
[----:B------:R-:W3:Y:S01]  /*1cd0*/  LDC R6, c[0x0][0x288] ;  /* 0x0000a200ff067b82 */ /* 0x000ee20000000800 */
[--C-:B------:R-:W-:Y:S01]  /*1ce0*/  SHF.R.U32.HI R0, RZ, 0x2, R18.reuse ;  /* 0x00000002ff007819 */ /* 0x100fe20000011612 */
[----:B------:R-:W-:Y:S01]  /*1cf0*/  IMAD.SHL.U32 R93, R93, 0x80, RZ ;  /* 0x000000805d5d7824 */ /* 0x000fe200078e00ff */
[----:B01----:R-:W-:Y:S01]  /*1d00*/  SHF.R.U32.HI R5, RZ, 0x7, R18 ;  /* 0x00000007ff057819 */ /* 0x003fe20000011612 */
[----:B------:R-:W-:Y:S01]  /*1d10*/  UIADD3 UR39, UR40, UR39, URZ ;  /* 0x0000002728277290 */ /* 0x000fe2000fffe03f */
[----:B--2---:R-:W-:Y:S01]  /*1d20*/  LOP3.LUT R3, R0, 0x7, RZ, 0xc0, !PT ;  /* 0x0000000700037812 */ /* 0x004fe200078ec0ff */
[----:B------:R-:W-:Y:S01]  /*1d30*/  ULDC UR7, c[0x0][0x284] ;  /* 0x0000a10000077ab9 */ /* 0x000fe20000000800 */
[----:B------:R-:W-:Y:S01]  /*1d40*/  LOP3.LUT R0, R5, 0x1, RZ, 0xc0, !PT ;  /* 0x0000000105007812 */ /* 0x000fe200078ec0ff */
[----:B------:R-:W-:Y:S01]  /*1d50*/  UISETP.GT.U32.AND UP0, UPT, UR39, 0xd, UPT ;  /* 0x0000000d2700788c */ /* 0x000fe2000bf04070 */
[C---:B------:R-:W-:Y:S01]  /*1d60*/  LOP3.LUT R4, R18.reuse, 0x60, RZ, 0xc0, !PT ;  /* 0x0000006012047812 */ /* 0x040fe200078ec0ff */
[----:B------:R-:W-:Y:S01]  /*1d70*/  USHF.R.U32.HI UR4, URZ, 0x1, UR39 ;  /* 0x000000013f047899 */ /* 0x000fe20008011627 */
[----:B------:R-:W-:Y:S01]  /*1d80*/  LOP3.LUT R5, R18, 0x3, RZ, 0xc0, !PT ;  /* 0x0000000312057812 */ /* 0x000fe200078ec0ff */
[----:B------:R-:W-:Y:S01]  /*1d90*/  IMAD.SHL.U32 R8, R0, 0x40, RZ ;  /* 0x0000004000087824 */ /* 0x000fe200078e00ff */
[----:B------:R-:W-:Y:S01]  /*1da0*/  SHF.R.U32.HI R4, RZ, 0x1, R4 ;  /* 0x00000001ff047819 */ /* 0x000fe20000011604 */
[----:B------:R-:W-:Y:S01]  /*1db0*/  UISETP.LT.U32.AND UP0, UPT, UR40, 0xe, UP0 ;  /* 0x0000000e2800788c */ /* 0x000fe20008701070 */
[----:B------:R-:W-:Y:S01]  /*1dc0*/  SHF.R.S32.HI R15, RZ, 0x1f, R89 ;  /* 0x0000001fff0f7819 */ /* 0x000fe20000011459 */
[----:B------:R-:W-:Y:S01]  /*1dd0*/  UISETP.GE.U32.AND UP1, UPT, UR40, 0xe, UPT ;  /* 0x0000000e2800788c */ /* 0x000fe2000bf26070 */
[--C-:B------:R-:W-:Y:S01]  /*1de0*/  IADD3 R7, RZ, -R4, -R3.reuse ;  /* 0x80000004ff077210 */ /* 0x100fe20007ffe803 */
[----:B------:R-:W-:Y:S01]  /*1df0*/  ULDC.64 UR8, c[0x0][0x5d0] ;  /* 0x0001740000087ab9 */ /* 0x000fe20000000a00 */
[----:B------:R-:W-:Y:S01]  /*1e00*/  LOP3.LUT R3, R8, 0x40, R3, 0xe2, !PT ;  /* 0x0000004008037812 */ /* 0x000fe200078ee203 */
[----:B------:R-:W-:Y:S01]  /*1e10*/  IMAD.SHL.U32 R8, R18, 0x2, RZ ;  /* 0x0000000212087824 */ /* 0x000fe200078e00ff */
[----:B------:R-:W-:Y:S01]  /*1e20*/  UIMAD.WIDE.U32 UR4, UR4, -0x6db6db6d, URZ ;  /* 0x92492493040478a5 */ /* 0x000fe2000f8e003f */
[C---:B------:R-:W-:Y:S01]  /*1e30*/  IMAD.WIDE R10, R92.reuse, 0x80, RZ ;  /* 0x000000805c0a7825 */ /* 0x040fe200078e02ff */
[----:B------:R-:W-:Y:S01]  /*1e40*/  USEL UR6, URZ, 0x1, !UP0 ;  /* 0x000000013f067887 */ /* 0x000fe2000c000000 */
[----:B---3--:R-:W-:Y:S01]  /*1e50*/  ISETP.GE.AND P0, PT, R93, R6, PT ;  /* 0x000000065d00720c */ /* 0x008fe20003f06270 */
[----:B------:R-:W-:Y:S01]  /*1e60*/  USHF.R.U32.HI UR4, URZ, 0x2, UR5 ;  /* 0x000000023f047899 */ /* 0x000fe20008011605 */
[----:B------:R-:W-:Y:S01]  /*1e70*/  IMAD R12, R5, -0x2, R6 ;  /* 0xfffffffe050c7824 */ /* 0x000fe200078e0206 */
[----:B------:R-:W-:Y:S01]  /*1e80*/  LOP3.LUT R8, R93, 0x6, R8, 0xf8, !PT ;  /* 0x000000065d087812 */ /* 0x000fe200078ef808 */
[----:B------:R-:W-:Y:S01]  /*1e90*/  IMAD.SHL.U32 R5, R92, 0x80, RZ ;  /* 0x000000805c057824 */ /* 0x000fe200078e00ff */
[----:B------:R-:W-:Y:S01]  /*1ea0*/  ULOP3.LUT UR38, UR38, UR6, URZ, 0x3c, !UPT ;  /* 0x0000000626267292 */ /* 0x000fe2000f8e3c3f */
[----:B------:R-:W-:Y:S01]  /*1eb0*/  IMAD R6, R15, UR8, RZ ;  /* 0x000000080f067c24 */ /* 0x000fe2000f8e02ff */
[----:B------:R-:W-:Y:S01]  /*1ec0*/  SHF.R.S32.HI R9, RZ, 0x1f, R8 ;  /* 0x0000001fff097819 */ /* 0x000fe20000011408 */
[----:B------:R-:W-:Y:S01]  /*1ed0*/  IMAD R0, R0, -0x40, R7 ;  /* 0xffffffc000007824 */ /* 0x000fe200078e0207 */
[----:B------:R-:W-:Y:S01]  /*1ee0*/  ISETP.GE.OR P0, PT, R5, UR7, P0 ;  /* 0x0000000705007c0c */ /* 0x000fe20008706670 */
[C---:B------:R-:W-:Y:S01]  /*1ef0*/  IMAD R13, R89.reuse, UR9, R6 ;  /* 0x00000009590d7c24 */ /* 0x040fe2000f8e0206 */
[----:B------:R-:W-:Y:S01]  /*1f00*/  LOP3.LUT R107, R10, R3, R4, 0xfe, !PT ;  /* 0x000000030a6b7212 */ /* 0x000fe200078efe04 */
[----:B------:R-:W-:Y:S01]  /*1f10*/  IMAD.WIDE.U32 R6, R89, UR8, R8 ;  /* 0x0000000859067c25 */ /* 0x000fe2000f8e0008 */
[----:B------:R-:W-:Y:S01]  /*1f20*/  UIMAD UR39, UR4, -0xe, UR39 ;  /* 0xfffffff2042778a4 */ /* 0x000fe2000f8e0227 */
[----:B------:R-:W-:Y:S01]  /*1f30*/  IADD3 R3, -R5, UR7, R0 ;  /* 0x0000000705037c10 */ /* 0x000fe2000fffe100 */
[----:B------:R-:W-:Y:S01]  /*1f40*/  @UP1 ULOP3.LUT UR38, UR38, 0x1, UR4, 0x78, !UPT ;  /* 0x0000000126261892 */ /* 0x000fe2000f8e7804 */
[----:B------:R-:W-:-:S02]  /*1f50*/  IMAD.IADD R7, R7, 0x1, R13 ;  /* 0x0000000107077824 */ /* 0x000fc400078e020d */
[----:B------:R-:W-:Y:S02]  /*1f60*/  IMAD.IADD R4, R12, 0x1, -R93 ;  /* 0x000000010c047824 */ /* 0x000fe400078e0a5d */
[----:B------:R-:W-:Y:S02]  /*1f70*/  IMAD.MOV.U32 R0, RZ, RZ, -0x1 ;  /* 0xffffffffff007424 */ /* 0x000fe400078e00ff */
[----:B------:R-:W-:Y:S05]  /*1f80*/  @P0 BRA `(.L_x_35) ;  /* 0x00000040000c0947 */ /* 0x000fea0003800000 */
[----:B------:R-:W0:Y:S01]  /*1f90*/  LDC.64 R100, c[0x0][0x5c8] ;  /* 0x00017200ff647b82 */ /* 0x000e220000000a00 */
[----:B-----5:R-:W-:Y:S01]  /*1fa0*/  FSETP.NEU.AND P1, PT, R88, RZ, PT ;  /* 0x000000ff5800720b */ /* 0x020fe20003f2d000 */
[----:B------:R-:W-:Y:S01]  /*1fb0*/  BSSY B0, `(.L_x_35) ;  /* 0x0000400000007945 */ /* 0x000fe20003800000 */
[----:B------:R-:W-:-:S04]  /*1fc0*/  ISETP.GT.AND P0, PT, R4, RZ, PT ;  /* 0x000000ff0400720c */ /* 0x000fc80003f04270 */
[----:B------:R-:W-:Y:S01]  /*1fd0*/  ISETP.GT.AND P3, PT, R3, RZ, P0 ;  /* 0x000000ff0300720c */ /* 0x000fe20000764270 */
[-C--:B0-----:R-:W-:Y:S02]  /*1fe0*/  IMAD R12, R11, R100.reuse, RZ ;  /* 0x000000640b0c7224 */ /* 0x081fe400078e02ff */
[----:B------:R-:W-:-:S04]  /*1ff0*/  IMAD.WIDE.U32 R92, R107, R100, R6 ;  /* 0x000000646b5c7225 */ /* 0x000fc800078e0006 */
[----:B------:R-:W-:-:S04]  /*2000*/  IMAD R5, R107, R101, R12 ;  /* 0x000000656b057224 */ /* 0x000fc800078e020c */
[----:B------:R-:W-:Y:S01]  /*2010*/  IMAD.IADD R109, R93, 0x1, R5 ;  /* 0x000000015d6d7824 */ /* 0x000fe200078e0205 */
[----:B------:R-:W-:Y:S06]  /*2020*/  @!P1 BRA `(.L_x_36) ;  /* 0x0000002c00289947 */ /* 0x000fec0003800000 */
[----:B------:R-:W0:Y:S01]  /*2030*/  LDC.64 R96, c[0x0][0x5b8] ;  /* 0x00016e00ff607b82 */ /* 0x000e220000000a00 */
[----:B------:R-:W-:-:S07]  /*2040*/  ULDC.64 UR4, c[0x0][0x5c0] ;  /* 0x0001700000047ab9 */ /* 0x000fce0000000a00 */
[----:B------:R-:W1:Y:S08]  /*2050*/  LDC.64 R102, c[0x0][0x5b0] ;  /* 0x00016c00ff667b82 */ /* 0x000e700000000a00 */
[----:B------:R-:W2:Y:S01]  /*2060*/  LDC.64 R104, c[0x0][0x5a8] ;  /* 0x00016a00ff687b82 */ /* 0x000ea20000000a00 */
[-C--:B0-----:R-:W-:Y:S02]  /*2070*/  IMAD R6, R15, R96.reuse, RZ ;  /* 0x000000600f067224 */ /* 0x081fe400078e02ff */
[----:B------:R-:W-:-:S04]  /*2080*/  IMAD.WIDE.U32 R94, R89, R96, R8 ;  /* 0x00000060595e7225 */ /* 0x000fc800078e0008 */
[----:B------:R-:W-:Y:S02]  /*2090*/  IMAD R97, R89, R97, R6 ;  /* 0x0000006159617224 */ /* 0x000fe400078e0206 */
[-C--:B-1----:R-:W-:Y:S02]  /*20a0*/  IMAD R10, R11, R102.reuse, RZ ;  /* 0x000000660b0a7224 */ /* 0x082fe400078e02ff */
[----:B------:R-:W-:Y:S02]  /*20b0*/  IMAD.IADD R13, R95, 0x1, R97 ;  /* 0x000000015f0d7824 */ /* 0x000fe400078e0261 */
[----:B------:R-:W-:Y:S02]  /*20c0*/  IMAD.MOV.U32 R12, RZ, RZ, R94 ;  /* 0x000000ffff0c7224 */ /* 0x000fe400078e005e */
[C---:B------:R-:W-:Y:S02]  /*20d0*/  IMAD R99, R107.reuse, R103, R10 ;  /* 0x000000676b637224 */ /* 0x040fe400078e020a */
[----:B------:R-:W-:-:S04]  /*20e0*/  IMAD.WIDE.U32 R6, R107, R102, R12 ;  /* 0x000000666b067225 */ /* 0x000fc800078e000c */
[----:B------:R-:W-:Y:S01]  /*20f0*/  IMAD.IADD R5, R7, 0x1, R99 ;  /* 0x0000000107057824 */ /* 0x000fe200078e0263 */
[----:B--2---:R-:W-:-:S04]  /*2100*/  LEA R14, P1, R6, R104, 0x1 ;  /* 0x00000068060e7211 */ /* 0x004fc800078208ff */
[----:B------:R-:W-:-:S05]  /*2110*/  LEA.HI.X R15, R6, R105, R5, 0x1, P1 ;  /* 0x00000069060f7211 */ /* 0x000fca00008f0c05 */
[----:B------:R0:W2:Y:S01]  /*2120*/  @P3 LDG.E.LTC128B.U16 R5, desc[UR36][R14.64] ;  /* 0x000000240e053981 */ /* 0x0000a2000c1e1520 */
[----:B------:R-:W-:Y:S01]  /*2130*/  LEA R10, P1, R92, UR4, 0x1 ;  /* 0x000000045c0a7c11 */ /* 0x000fe2000f8208ff */
[----:B------:R-:W-:Y:S01]  /*2140*/  IMAD.WIDE.U32 R6, R107, R102, R8 ;  /* 0x000000666b067225 */ /* 0x000fe200078e0008 */
[----:B------:R-:W-:Y:S03]  /*2150*/  BSSY B1, `(.L_x_37) ;  /* 0x0000012000017945 */ /* 0x000fe60003800000 */
[----:B------:R-:W-:Y:S02]  /*2160*/  IMAD.IADD R7, R99, 0x1, R7 ;  /* 0x0000000163077824 */ /* 0x000fe400078e0207 */
[----:B------:R-:W-:Y:S01]  /*2170*/  IMAD.WIDE.U32 R20, R89, R96, R6 ;  /* 0x0000006059147225 */ /* 0x000fe200078e0006 */
[----:B0-----:R-:W-:-:S03]  /*2180*/  SHF.L.U64.HI R15, R102, 0x3, R103 ;  /* 0x00000003660f7819 */ /* 0x001fc60000010267 */
[----:B------:R-:W-:Y:S01]  /*2190*/  IMAD.IADD R7, R97, 0x1, R21 ;  /* 0x0000000161077824 */ /* 0x000fe200078e0215 */
[----:B------:R-:W-:Y:S01]  /*21a0*/  LEA R6, P4, R20, R104, 0x1 ;  /* 0x0000006814067211 */ /* 0x000fe200078808ff */
[----:B------:R-:W-:-:S03]  /*21b0*/  IMAD.SHL.U32 R14, R102, 0x8, RZ ;  /* 0x00000008660e7824 */ /* 0x000fc600078e00ff */
[----:B------:R-:W-:Y:S01]  /*21c0*/  LEA.HI.X R7, R20, R105, R7, 0x1, P4 ;  /* 0x0000006914077211 */ /* 0x000fe200020f0c07 */
[----:B--2---:R-:W-:-:S04]  /*21d0*/  IMAD.U32 R11, R5, 0x10000, RZ ;  /* 0x00010000050b7824 */ /* 0x004fc800078e00ff */
[----:B------:R-:W-:-:S04]  /*21e0*/  FMUL R11, R11, R88 ;  /* 0x000000580b0b7220 */ /* 0x000fc80000400000 */
[----:B------:R-:W-:Y:S01]  /*21f0*/  FFMA R24, R24, R23, R11 ;  /* 0x0000001718187223 */ /* 0x000fe2000000000b */
[----:B------:R-:W-:Y:S02]  /*2200*/  LEA.HI.X R11, R92, UR5, R109, 0x1, P1 ;  /* 0x000000055c0b7c11 */ /* 0x000fe400088f0c6d */
[----:B------:R-:W-:Y:S02]  /*2210*/  ISETP.GT.AND P1, PT, R4, 0x1, PT ;  /* 0x000000010400780c */ /* 0x000fe40003f24270 */
[----:B------:R-:W-:Y:S02]  /*2220*/  F2FP.BF16.F32.PACK_AB R24, RZ, R24 ;  /* 0x00000018ff18723e */ /* 0x000fe400000010ff */
[----:B------:R-:W-:-:S03]  /*2230*/  ISETP.GT.AND P2, PT, R3, RZ, P1 ;  /* 0x000000ff0300720c */ /* 0x000fc60000f44270 */
[----:B------:R0:W-:Y:S10]  /*2240*/  @P3 STG.E.U16 desc[UR36][R10.64], R24 ;  /* 0x000000180a003986 */ /* 0x0001f4000c101524 */
[----:B------:R-:W-:Y:S05]  /*2250*/  @!P2 BRA `(.L_x_38) ;  /* 0x000000000004a947 */ /* 0x000fea0003800000 */
[----:B------:R1:W5:Y:S02]  /*2260*/  LDG.E.LTC128B.U16 R5, desc[UR36][R6.64+0x2] ;  /* 0x0000022406057981 */ /* 0x000364000c1e1520 */
.L_x_38:
[----:B------:R-:W-:Y:S05]  /*2270*/  BSYNC B1 ;  /* 0x0000000000017941 */ /* 0x000fea0003800000 */
.L_x_37:
[----:B-----5:R-:W-:Y:S01]  /*2280*/  IMAD.U32 R93, R5, 0x10000, RZ ;  /* 0x00010000055d7824 */ /* 0x020fe200078e00ff */
[----:B------:R-:W-:Y:S01]  /*2290*/  ISETP.GT.AND P0, PT, R3, 0x8, P0 ;  /* 0x000000080300780c */ /* 0x000fe20000704270 */
[----:B------:R-:W-:Y:S01]  /*22a0*/  IMAD.WIDE.U32 R20, R107, R102, R14 ;  /* 0x000000666b147225 */ /* 0x000fe200078e000e */
[----:B0-----:R-:W-:-:S03]  /*22b0*/  PRMT R24, R5, 0x7610, R24 ;  /* 0x0000761005187816 */ /* 0x001fc60000000018 */
[----:B------:R-:W-:Y:S01]  /*22c0*/  FMUL R12, R93, R88 ;  /* 0x000000585d0c7220 */ /* 0x000fe20000400000 */
[----:B------:R-:W-:Y:S01]  /*22d0*/  IMAD.IADD R99, R99, 0x1, R21 ;  /* 0x0000000163637824 */ /* 0x000fe200078e0215 */
[----:B------:R-:W-:Y:S02]  /*22e0*/  IADD3 R94, P3, R94, R20, RZ ;  /* 0x000000145e5e7210 */ /* 0x000fe40007f7e0ff */
[----:B------:R-:W-:-:S03]  /*22f0*/  FFMA R12, R25, R23, R12 ;  /* 0x00000017190c7223 */ /* 0x000fc6000000000c */
[----:B------:R-:W-:Y:S02]  /*2300*/  IMAD.X R13, R99, 0x1, R13, P3 ;  /* 0x00000001630d7824 */ /* 0x000fe400018e060d */
[----:B------:R-:W-:Y:S02]  /*2310*/  F2FP.BF16.F32.PACK_AB R12, RZ, R12 ;  /* 0x0000000cff0c723e */ /* 0x000fe400000010ff */
[----:B------:R-:W-:Y:S02]  /*2320*/  LEA R14, P3, R94, R104, 0x1 ;  /* 0x000000685e0e7211 */ /* 0x000fe400078608ff */
[----:B------:R-:W-:Y:S02]  /*2330*/  PRMT R21, R12, 0x7610, R21 ;  /* 0x000076100c157816 */ /* 0x000fe40000000015 */
[----:B------:R-:W-:-:S03]  /*2340*/  LEA.HI.X R15, R94, R105, R13, 0x1, P3 ;  /* 0x000000695e0f7211 */ /* 0x000fc600018f0c0d */
[----:B------:R0:W-:Y:S04]  /*2350*/  @P2 STG.E.U16 desc[UR36][R10.64+0x2], R21 ;  /* 0x000002150a002986 */ /* 0x0001e8000c101524 */
[----:B------:R-:W2:Y:S01]  /*2360*/  @P0 LDG.E.LTC128B.U16 R24, desc[UR36][R14.64] ;  /* 0x000000240e180981 */ /* 0x000ea2000c1e1520 */
[----:B------:R-:W-:Y:S01]  /*2370*/  IADD3 R20, P2, R8, R20, RZ ;  /* 0x0000001408147210 */ /* 0x000fe20007f5e0ff */
[----:B------:R-:W-:Y:S01]  /*2380*/  BSSY B1, `(.L_x_39) ;  /* 0x0000011000017945 */ /* 0x000fe20003800000 */
[C---:B------:R-:W-:Y:S02]  /*2390*/  SHF.L.U64.HI R13, R100.reuse, 0x4, R101 ;  /* 0x00000004640d7819 */ /* 0x040fe40000010265 */
[----:B------:R-:W-:Y:S01]  /*23a0*/  ISETP.GT.AND P1, PT, R3, 0x8, P1 ;  /* 0x000000080300780c */ /* 0x000fe20000f24270 */
[----:B0-----:R-:W-:Y:S01]  /*23b0*/  IMAD.X R21, R9, 0x1, R99, P2 ;  /* 0x0000000109157824 */ /* 0x001fe200010e0663 */
[----:B------:R-:W-:Y:S01]  /*23c0*/  LEA R12, P2, R100, R10, 0x4 ;  /* 0x0000000a640c7211 */ /* 0x000fe200078420ff */
[----:B------:R-:W-:-:S04]  /*23d0*/  IMAD.WIDE.U32 R20, R89, R96, R20 ;  /* 0x0000006059147225 */ /* 0x000fc800078e0014 */
[----:B------:R-:W-:Y:S01]  /*23e0*/  IMAD.X R13, R13, 0x1, R11, P2 ;  /* 0x000000010d0d7824 */ /* 0x000fe200010e060b */
[----:B------:R-:W-:Y:S01]  /*23f0*/  LEA R8, P3, R20, R104, 0x1 ;  /* 0x0000006814087211 */ /* 0x000fe200078608ff */
[----:B------:R-:W-:-:S05]  /*2400*/  IMAD.IADD R9, R97, 0x1, R21 ;  /* 0x0000000161097824 */ /* 0x000fca00078e0215 */
[----:B------:R-:W-:Y:S01]  /*2410*/  LEA.HI.X R9, R20, R105, R9, 0x1, P3 ;  /* 0x0000006914097211 */ /* 0x000fe200018f0c09 */
[----:B--2---:R-:W-:-:S04]  /*2420*/  IMAD.U32 R5, R24, 0x10000, RZ ;  /* 0x0001000018057824 */ /* 0x004fc800078e00ff */
[----:B------:R-:W-:-:S04]  /*2430*/  FMUL R5, R5, R88 ;  /* 0x0000005805057220 */ /* 0x000fc80000400000 */
[----:B------:R-:W-:-:S05]  /*2440*/  FFMA R5, R26, R23, R5 ;  /* 0x000000171a057223 */ /* 0x000fca0000000005 */
[----:B------:R-:W-:-:S05]  /*2450*/  F2FP.BF16.F32.PACK_AB R5, RZ, R5 ;  /* 0x00000005ff05723e */ /* 0x000fca00000010ff */
[----:B------:R0:W-:Y:S01]  /*2460*/  @P0 STG.E.U16 desc[UR36][R12.64], R5 ;  /* 0x000000050c000986 */ /* 0x0001e2000c101524 */
[----:B------:R-:W-:Y:S05]  /*2470*/  @!P1 BRA `(.L_x_40) ;  /* 0x0000000000049947 */ /* 0x000fea0003800000 */
[----:B------:R2:W5:Y:S02]  /*2480*/  LDG.E.LTC128B.U16 R24, desc[UR36][R8.64+0x2] ;  /* 0x0000022408187981 */ /* 0x000564000c1e1520 */
.L_x_40:
[----:B------:R-:W-:Y:S05]  /*2490*/  BSYNC B1 ;  /* 0x0000000000017941 */ /* 0x000fea0003800000 */
.L_x_39:
[----:B0----5:R-:W-:Y:S01]  /*24a0*/  IMAD.U32 R5, R24, 0x10000, RZ ;  /* 0x0001000018057824 */ /* 0x021fe200078e00ff */
[----:B------:R-:W-:Y:S01]  /*24b0*/  ISETP.GT.AND P0, PT, R4, 0x8, PT ;  /* 0x000000080400780c */ /* 0x000fe20003f04270 */
[----:B------:R-:W-:Y:S02]  /*24c0*/  BSSY B1, `(.L_x_41) ;  /* 0x0000008000017945 */ /* 0x000fe40003800000 */
[----:B------:R-:W-:Y:S01]  /*24d0*/  FMUL R14, R5, R88 ;  /* 0x00000058050e7220 */ /* 0x000fe20000400000 */
[----:B------:R-:W-:-:S03]  /*24e0*/  ISETP.GT.AND P2, PT, R3, RZ, P0 ;  /* 0x000000ff0300720c */ /* 0x000fc60000744270 */
[----:B------:R-:W-:-:S05]  /*24f0*/  FFMA R14, R27, R23, R14 ;  /* 0x000000171b0e7223 */ /* 0x000fca000000000e */
[----:B------:R-:W-:-:S05]  /*2500*/  F2FP.BF16.F32.PACK_AB R14, RZ, R14 ;  /* 0x0000000eff0e723e */ /* 0x000fca00000010ff */
[----:B------:R0:W-:Y:S01]  /*2510*/  @P1 STG.E.U16 desc[UR36][R12.64+0x2], R14 ;  /* 0x0000020e0c001986 */ /* 0x0001e2000c101524 */
[----:B------:R-:W-:Y:S05]  /*2520*/  @!P2 BRA `(.L_x_42) ;  /* 0x000000000004a947 */ /* 0x000fea0003800000 */
[----:B------:R3:W5:Y:S02]  /*2530*/  LDG.E.LTC128B.U16 R24, desc[UR36][R6.64+0x10] ;  /* 0x0000102406187981 */ /* 0x000764000c1e1520 */
.L_x_42:
[----:B------:R-:W-:Y:S05]  /*2540*/  BSYNC B1 ;  /* 0x0000000000017941 */ /* 0x000fea0003800000 */
.L_x_41:
[----:B-----5:R-:W-:Y:S01]  /*2550*/  IMAD.U32 R5, R24, 0x10000, RZ ;  /* 0x0001000018057824 */ /* 0x020fe200078e00ff */
        /* <DEDUP_REMOVED lines=9> */
.L_x_44:
[----:B------:R-:W-:Y:S05]  /*25f0*/  BSYNC B1 ;  /* 0x0000000000017941 */ /* 0x000fea0003800000 */
.L_x_43:
[----:B----45:R-:W-:Y:S01]  /*2600*/  IMAD.U32 R5, R24, 0x10000, RZ ;  /* 0x0001000018057824 */ /* 0x030fe200078e00ff */
[----:B------:R-:W-:Y:S01]  /*2610*/  ISETP.GT.AND P0, PT, R3, 0x8, P0 ;  /* 0x000000080300780c */ /* 0x000fe20000704270 */
[----:B------:R-:W-:Y:S02]  /*2620*/  BSSY B1, `(.L_x_45) ;  /* 0x0000007000017945 */ /* 0x000fe40003800000 */
[----:B0-----:R-:W-:-:S04]  /*2630*/  FMUL R14, R5, R88 ;  /* 0x00000058050e7220 */ /* 0x001fc80000400000 */
[----:B------:R-:W-:-:S05]  /*2640*/  FFMA R14, R29, R23, R14 ;  /* 0x000000171d0e7223 */ /* 0x000fca000000000e */
[----:B------:R-:W-:-:S05]  /*2650*/  F2FP.BF16.F32.PACK_AB R14, RZ, R14 ;  /* 0x0000000eff0e723e */ /* 0x000fca00000010ff */
[----:B------:R0:W-:Y:S01]  /*2660*/  @P3 STG.E.U16 desc[UR36][R10.64+0x12], R14 ;  /* 0x0000120e0a003986 */ /* 0x0001e2000c101524 */
[----:B------:R-:W-:Y:S05]  /*2670*/  @!P0 BRA `(.L_x_46) ;  /* 0x0000000000048947 */ /* 0x000fea0003800000 */
[----:B------:R4:W5:Y:S02]  /*2680*/  LDG.E.LTC128B.U16 R24, desc[UR36][R8.64+0x10] ;  /* 0x0000102408187981 */ /* 0x000964000c1e1520 */
.L_x_46:
[----:B------:R-:W-:Y:S05]  /*2690*/  BSYNC B1 ;  /* 0x0000000000017941 */ /* 0x000fea0003800000 */
.L_x_45:
[----:B-----5:R-:W-:Y:S01]  /*26a0*/  IMAD.U32 R5, R24, 0x10000, RZ ;  /* 0x0001000018057824 */ /* 0x020fe200078e00ff */
[----:B------:R-:W-:Y:S01]  /*26b0*/  ISETP.GT.AND P1, PT, R3, 0x8, P1 ;  /* 0x000000080300780c */ /* 0x000fe20000f24270 */
[----:B------:R-:W-:Y:S02]  /*26c0*/  BSSY B1, `(.L_x_47) ;  /* 0x0000007000017945 */ /* 0x000fe40003800000 */
[----:B------:R-:W-:-:S04]  /*26d0*/  FMUL R5, R5, R88 ;  /* 0x0000005805057220 */ /* 0x000fc80000400000 */
[----:B------:R-:W-:-:S05]  /*26e0*/  FFMA R5, R30, R23, R5 ;  /* 0x000000171e057223 */ /* 0x000fca0000000005 */
[----:B------:R-:W-:-:S05]  /*26f0*/  F2FP.BF16.F32.PACK_AB R5, RZ, R5 ;  /* 0x00000005ff05723e */ /* 0x000fca00000010ff */
[----:B------:R0:W-:Y:S01]  /*2700*/  @P0 STG.E.U16 desc[UR36][R12.64+0x10], R5 ;  /* 0x000010050c000986 */ /* 0x0001e2000c101524 */
[----:B------:R-:W-:Y:S05]  /*2710*/  @!P1 BRA `(.L_x_48) ;  /* 0x0000000000049947 */ /* 0x000fea0003800000 */
[----:B------:R0:W5:Y:S02]  /*2720*/  LDG.E.LTC128B.U16 R24, desc[UR36][R8.64+0x12] ;  /* 0x0000122408187981 */ /* 0x000164000c1e1520 */
.L_x_48:
[----:B------:R-:W-:Y:S05]  /*2730*/  BSYNC B1 ;  /* 0x0000000000017941 */ /* 0x000fea0003800000 */
.L_x_47:
        /* <DEDUP_REMOVED lines=10> */
.L_x_50:
[----:B------:R-:W-:Y:S05]  /*27e0*/  BSYNC B1 ;  /* 0x0000000000017941 */ /* 0x000fea0003800000 */
.L_x_49:
        /* <DEDUP_REMOVED lines=10> */
.L_x_52:
[----:B------:R-:W-:Y:S05]  /*2890*/  BSYNC B1 ;  /* 0x0000000000017941 */ /* 0x000fea0003800000 */
.L_x_51:
[----:B0----5:R-:W-:Y:S01]  /*28a0*/  IMAD.U32 R5, R24, 0x10000, RZ ;  /* 0x0001000018057824 */ /* 0x021fe200078e00ff */
        /* <DEDUP_REMOVED lines=8> */
.L_x_54:
[----:B------:R-:W-:Y:S05]  /*2930*/  BSYNC B1 ;  /* 0x0000000000017941 */ /* 0x000fea0003800000 */
.L_x_53:
        /* <DEDUP_REMOVED lines=9> */
.L_x_56:
[----:B------:R-:W-:Y:S05]  /*29d0*/  BSYNC B1 ;  /* 0x0000000000017941 */ /* 0x000fea0003800000 */
.L_x_55:
        /* <DEDUP_REMOVED lines=10> */
.L_x_58:
[----:B------:R-:W-:Y:S05]  /*2a80*/  BSYNC B1 ;  /* 0x0000000000017941 */ /* 0x000fea0003800000 */
.L_x_57:
        /* <DEDUP_REMOVED lines=10> */
.L_x_60:
[----:B------:R-:W-:Y:S05]  /*2b30*/  BSYNC B1 ;  /* 0x0000000000017941 */ /* 0x000fea0003800000 */
.L_x_59:
        /* <DEDUP_REMOVED lines=9> */
.L_x_62:
[----:B------:R-:W-:Y:S05]  /*2bd0*/  BSYNC B1 ;  /* 0x0000000000017941 */ /* 0x000fea0003800000 */
.L_x_61:
        /* <DEDUP_REMOVED lines=9> */
.L_x_64:
[----:B------:R-:W-:Y:S05]  /*2c70*/  BSYNC B1 ;  /* 0x0000000000017941 */ /* 0x000fea0003800000 */
.L_x_63:
        /* <DEDUP_REMOVED lines=10> */
.L_x_66:
[----:B------:R-:W-:Y:S05]  /*2d20*/  BSYNC B1 ;  /* 0x0000000000017941 */ /* 0x000fea0003800000 */
.L_x_65:
        /* <DEDUP_REMOVED lines=10> */
.L_x_68:
[----:B------:R-:W-:Y:S05]  /*2dd0*/  BSYNC B1 ;  /* 0x0000000000017941 */ /* 0x000fea0003800000 */
.L_x_67:
        /* <DEDUP_REMOVED lines=9> */
.L_x_70:
[----:B------:R-:W-:Y:S05]  /*2e70*/  BSYNC B1 ;  /* 0x0000000000017941 */ /* 0x000fea0003800000 */
.L_x_69:
        /* <DEDUP_REMOVED lines=9> */
.L_x_72:
[----:B------:R-:W-:Y:S05]  /*2f10*/  BSYNC B1 ;  /* 0x0000000000017941 */ /* 0x000fea0003800000 */
.L_x_71:
        /* <DEDUP_REMOVED lines=10> */
.L_x_74:
[----:B------:R-:W-:Y:S05]  /*2fc0*/  BSYNC B1 ;  /* 0x0000000000017941 */ /* 0x000fea0003800000 */
.L_x_73:
        /* <DEDUP_REMOVED lines=10> */
.L_x_76:
[----:B------:R-:W-:Y:S05]  /*3070*/  BSYNC B1 ;  /* 0x0000000000017941 */ /* 0x000fea0003800000 */
.L_x_75:
        /* <DEDUP_REMOVED lines=9> */
.L_x_78:
[----:B------:R-:W-:Y:S05]  /*3110*/  BSYNC B1 ;  /* 0x0000000000017941 */ /* 0x000fea0003800000 */
.L_x_77:
        /* <DEDUP_REMOVED lines=9> */
.L_x_80:
[----:B------:R-:W-:Y:S05]  /*31b0*/  BSYNC B1 ;  /* 0x0000000000017941 */ /* 0x000fea0003800000 */
.L_x_79:
        /* <DEDUP_REMOVED lines=10> */
.L_x_82:
[----:B------:R-:W-:Y:S05]  /*3260*/  BSYNC B1 ;  /* 0x0000000000017941 */ /* 0x000fea0003800000 */
.L_x_81:
        /* <DEDUP_REMOVED lines=10> */
.L_x_84:
[----:B------:R-:W-:Y:S05]  /*3310*/  BSYNC B1 ;  /* 0x0000000000017941 */ /* 0x000fea0003800000 */
.L_x_83:
        /* <DEDUP_REMOVED lines=9> */
.L_x_86:
[----:B------:R-:W-:Y:S05]  /*33b0*/  BSYNC B1 ;  /* 0x0000000000017941 */ /* 0x000fea0003800000 */
.L_x_85:
        /* <DEDUP_REMOVED lines=9> */
.L_x_88:
[----:B------:R-:W-:Y:S05]  /*3450*/  BSYNC B1 ;  /* 0x0000000000017941 */ /* 0x000fea0003800000 */
.L_x_87:
        /* <DEDUP_REMOVED lines=10> */
.L_x_90:
[----:B------:R-:W-:Y:S05]  /*3500*/  BSYNC B1 ;  /* 0x0000000000017941 */ /* 0x000fea0003800000 */
.L_x_89:
        /* <DEDUP_REMOVED lines=10> */
.L_x_92:
[----:B------:R-:W-:Y:S05]  /*35b0*/  BSYNC B1 ;  /* 0x0000000000017941 */ /* 0x000fea0003800000 */
.L_x_91:
        /* <DEDUP_REMOVED lines=9> */
.L_x_94:
[----:B------:R-:W-:Y:S05]  /*3650*/  BSYNC B1 ;  /* 0x0000000000017941 */ /* 0x000fea0003800000 */
.L_x_93:
        /* <DEDUP_REMOVED lines=9> */
.L_x_96:
[----:B------:R-:W-:Y:S05]  /*36f0*/  BSYNC B1 ;  /* 0x0000000000017941 */ /* 0x000fea0003800000 */
.L_x_95:
        /* <DEDUP_REMOVED lines=10> */
.L_x_98:
[----:B------:R-:W-:Y:S05]  /*37a0*/  BSYNC B1 ;  /* 0x0000000000017941 */ /* 0x000fea0003800000 */
.L_x_97:
        /* <DEDUP_REMOVED lines=10> */
.L_x_100:
[----:B------:R-:W-:Y:S05]  /*3850*/  BSYNC B1 ;  /* 0x0000000000017941 */ /* 0x000fea0003800000 */
.L_x_99:
        /* <DEDUP_REMOVED lines=9> */
.L_x_102:
[----:B------:R-:W-:Y:S05]  /*38f0*/  BSYNC B1 ;  /* 0x0000000000017941 */ /* 0x000fea0003800000 */
.L_x_101:
        /* <DEDUP_REMOVED lines=9> */
.L_x_104:
[----:B------:R-:W-:Y:S05]  /*3990*/  BSYNC B1 ;  /* 0x0000000000017941 */ /* 0x000fea0003800000 */
.L_x_103:
        /* <DEDUP_REMOVED lines=10> */
.L_x_106:
[----:B------:R-:W-:Y:S05]  /*3a40*/  BSYNC B1 ;  /* 0x0000000000017941 */ /* 0x000fea0003800000 */
.L_x_105:
        /* <DEDUP_REMOVED lines=10> */
.L_x_108:
[----:B------:R-:W-:Y:S05]  /*3af0*/  BSYNC B1 ;  /* 0x0000000000017941 */ /* 0x000fea0003800000 */
.L_x_107:
        /* <DEDUP_REMOVED lines=9> */
.L_x_110:
[----:B------:R-:W-:Y:S05]  /*3b90*/  BSYNC B1 ;  /* 0x0000000000017941 */ /* 0x000fea0003800000 */
.L_x_109:
        /* <DEDUP_REMOVED lines=9> */
.L_x_112:
[----:B------:R-:W-:Y:S05]  /*3c30*/  BSYNC B1 ;  /* 0x0000000000017941 */ /* 0x000fea0003800000 */
.L_x_111:
        /* <DEDUP_REMOVED lines=10> */
.L_x_114:
[----:B------:R-:W-:Y:S05]  /*3ce0*/  BSYNC B1 ;  /* 0x0000000000017941 */ /* 0x000fea0003800000 */
.L_x_113:
        /* <DEDUP_REMOVED lines=10> */
.L_x_116:
[----:B------:R-:W-:Y:S05]  /*3d90*/  BSYNC B1 ;  /* 0x0000000000017941 */ /* 0x000fea0003800000 */
.L_x_115:
        /* <DEDUP_REMOVED lines=9> */
.L_x_118:
[----:B------:R-:W-:Y:S05]  /*3e30*/  BSYNC B1 ;  /* 0x0000000000017941 */ /* 0x000fea0003800000 */
.L_x_117:
        /* <DEDUP_REMOVED lines=9> */
.L_x_120:
[----:B------:R-:W-:Y:S05]  /*3ed0*/  BSYNC B1 ;  /* 0x0000000000017941 */ /* 0x000fea0003800000 */
.L_x_119:
        /* <DEDUP_REMOVED lines=10> */
.L_x_122:
[----:B------:R-:W-:Y:S05]  /*3f80*/  BSYNC B1 ;  /* 0x0000000000017941 */ /* 0x000fea0003800000 */
.L_x_121:
        /* <DEDUP_REMOVED lines=10> */
.L_x_124:
[----:B------:R-:W-:Y:S05]  /*4030*/  BSYNC B1 ;  /* 0x0000000000017941 */ /* 0x000fea0003800000 */
.L_x_123:
        /* <DEDUP_REMOVED lines=9> */
.L_x_126:
[----:B------:R-:W-:Y:S05]  /*40d0*/  BSYNC B1 ;  /* 0x0000000000017941 */ /* 0x000fea0003800000 */
.L_x_125:
        /* <DEDUP_REMOVED lines=9> */
.L_x_128:
[----:B------:R-:W-:Y:S05]  /*4170*/  BSYNC B1 ;  /* 0x0000000000017941 */ /* 0x000fea0003800000 */
.L_x_127:
        /* <DEDUP_REMOVED lines=10> */
.L_x_130:
[----:B------:R-:W-:Y:S05]  /*4220*/  BSYNC B1 ;  /* 0x0000000000017941 */ /* 0x000fea0003800000 */
.L_x_129:
        /* <DEDUP_REMOVED lines=10> */
.L_x_132:
[----:B------:R-:W-:Y:S05]  /*42d0*/  BSYNC B1 ;  /* 0x0000000000017941 */ /* 0x000fea0003800000 */
.L_x_131:
        /* <DEDUP_REMOVED lines=9> */
.L_x_134:
[----:B------:R-:W-:Y:S05]  /*4370*/  BSYNC B1 ;  /* 0x0000000000017941 */ /* 0x000fea0003800000 */
.L_x_133:
        /* <DEDUP_REMOVED lines=9> */
.L_x_136:
[----:B------:R-:W-:Y:S05]  /*4410*/  BSYNC B1 ;  /* 0x0000000000017941 */ /* 0x000fea0003800000 */
.L_x_135:
        /* <DEDUP_REMOVED lines=10> */
.L_x_138:
[----:B------:R-:W-:Y:S05]  /*44c0*/  BSYNC B1 ;  /* 0x0000000000017941 */ /* 0x000fea0003800000 */
.L_x_137:
        /* <DEDUP_REMOVED lines=10> */
.L_x_140:
[----:B------:R-:W-:Y:S05]  /*4570*/  BSYNC B1 ;  /* 0x0000000000017941 */ /* 0x000fea0003800000 */
.L_x_139:
        /* <DEDUP_REMOVED lines=9> */
.L_x_142:
[----:B------:R-:W-:Y:S05]  /*4610*/  BSYNC B1 ;  /* 0x0000000000017941 */ /* 0x000fea0003800000 */
.L_x_141:
        /* <DEDUP_REMOVED lines=9> */
.L_x_144:
[----:B------:R-:W-:Y:S05]  /*46b0*/  BSYNC B1 ;  /* 0x0000000000017941 */ /* 0x000fea0003800000 */
.L_x_143:
        /* <DEDUP_REMOVED lines=10> */
.L_x_146:
[----:B------:R-:W-:Y:S05]  /*4760*/  BSYNC B1 ;  /* 0x0000000000017941 */ /* 0x000fea0003800000 */
.L_x_145:
        /* <DEDUP_REMOVED lines=10> */
.L_x_148:
[----:B------:R-:W-:Y:S05]  /*4810*/  BSYNC B1 ;  /* 0x0000000000017941 */ /* 0x000fea0003800000 */
.L_x_147:
        /* <DEDUP_REMOVED lines=9> */
.L_x_150:
[----:B------:R-:W-:Y:S05]  /*48b0*/  BSYNC B1 ;  /* 0x0000000000017941 */ /* 0x000fea0003800000 */
.L_x_149:
        /* <DEDUP_REMOVED lines=9> */
.L_x_152:
[----:B------:R-:W-:Y:S05]  /*4950*/  BSYNC B1 ;  /* 0x0000000000017941 */ /* 0x000fea0003800000 */
.L_x_151:
        /* <DEDUP_REMOVED lines=10> */
.L_x_154:
[----:B------:R-:W-:Y:S05]  /*4a00*/  BSYNC B1 ;  /* 0x0000000000017941 */ /* 0x000fea0003800000 */
.L_x_153:
[----:B-----5:R-:W-:Y:S01]  /*4a10*/  IMAD.U32 R5, R24, 0x10000, RZ ;  /* 0x0001000018057824 */ /* 0x020fe200078e00ff */
[----:B------:R-:W-:Y:S01]  /*4a20*/  ISETP.GT.AND P1, PT, R4, 0x79, PT ;  /* 0x000000790400780c */ /* 0x000fe20003f24270 */
[----:B------:R-:W-:Y:S01]  /*4a30*/  @P2 IMAD.MOV.U32 R4, RZ, RZ, R10 ;  /* 0x000000ffff042224 */ /* 0x000fe200078e000a */
[----:B------:R-:W-:Y:S01]  /*4a40*/  BSSY B1, `(.L_x_155) ;  /* 0x000000a000017945 */ /* 0x000fe20003800000 */
[----:B------:R-:W-:Y:S01]  /*4a50*/  FMUL R5, R5, R88 ;  /* 0x0000005805057220 */ /* 0x000fe20000400000 */
[----:B------:R-:W-:-:S03]  /*4a60*/  ISETP.GT.AND P3, PT, R3, RZ, P1 ;  /* 0x000000ff0300720c */ /* 0x000fc60000f64270 */
[----:B------:R-:W-:-:S05]  /*4a70*/  FFMA R5, R84, R23, R5 ;  /* 0x0000001754057223 */ /* 0x000fca0000000005 */
[----:B------:R-:W-:-:S04]  /*4a80*/  F2FP.BF16.F32.PACK_AB R5, RZ, R5 ;  /* 0x00000005ff05723e */ /* 0x000fc800000010ff */
[----:B0-----:R-:W-:Y:S01]  /*4a90*/  PRMT R14, R5, 0x7610, R14 ;  /* 0x00007610050e7816 */ /* 0x001fe2000000000e */
[----:B------:R-:W-:-:S05]  /*4aa0*/  @P2 IMAD.MOV.U32 R5, RZ, RZ, R11 ;  /* 0x000000ffff052224 */ /* 0x000fca00078e000b */
[----:B------:R0:W-:Y:S01]  /*4ab0*/  @P2 STG.E.U16 desc[UR36][R4.64+0xf0], R14 ;  /* 0x0000f00e04002986 */ /* 0x0001e2000c101524 */
[----:B------:R-:W-:Y:S05]  /*4ac0*/  @!P3 BRA `(.L_x_156) ;  /* 0x000000000004b947 */ /* 0x000fea0003800000 */
[----:B------:R0:W5:Y:S02]  /*4ad0*/  LDG.E.LTC128B.U16 R24, desc[UR36][R6.64+0xf2] ;  /* 0x0000f22406187981 */ /* 0x000164000c1e1520 */
.L_x_156:
[----:B------:R-:W-:Y:S05]  /*4ae0*/  BSYNC B1 ;  /* 0x0000000000017941 */ /* 0x000fea0003800000 */
.L_x_155:
        /* <DEDUP_REMOVED lines=9> */
.L_x_158:
[----:B------:R-:W-:Y:S05]  /*4b80*/  BSYNC B1 ;  /* 0x0000000000017941 */ /* 0x000fea0003800000 */
.L_x_157:
[----:B-----5:R-:W-:Y:S01]  /*4b90*/  IMAD.U32 R5, R24, 0x10000, RZ ;  /* 0x0001000018057824 */ /* 0x020fe200078e00ff */
[----:B------:R-:W-:Y:S01]  /*4ba0*/  ISETP.GT.AND P1, PT, R3, 0x8, P1 ;  /* 0x000000080300780c */ /* 0x000fe20000f24270 */
[----:B0-----:R-:W-:Y:S01]  /*4bb0*/  @P0 IMAD.MOV.U32 R4, RZ, RZ, R12 ;  /* 0x000000ffff040224 */ /* 0x001fe200078e000c */
[----:B------:R-:W-:Y:S01]  /*4bc0*/  BSSY B1, `(.L_x_159) ;  /* 0x0000009000017945 */ /* 0x000fe20003800000 */
[----:B------:R-:W-:-:S04]  /*4bd0*/  FMUL R5, R5, R88 ;  /* 0x0000005805057220 */ /* 0x000fc80000400000 */
[----:B------:R-:W-:-:S05]  /*4be0*/  FFMA R5, R86, R23, R5 ;  /* 0x0000001756057223 */ /* 0x000fca0000000005 */
[----:B------:R-:W-:-:S04]  /*4bf0*/  F2FP.BF16.F32.PACK_AB R5, RZ, R5 ;  /* 0x00000005ff05723e */ /* 0x000fc800000010ff */
[----:B-1-3--:R-:W-:Y:S01]  /*4c00*/  PRMT R6, R5, 0x7610, R6 ;  /* 0x0000761005067816 */ /* 0x00afe20000000006 */
[----:B------:R-:W-:-:S05]  /*4c10*/  @P0 IMAD.MOV.U32 R5, RZ, RZ, R13 ;  /* 0x000000ffff050224 */ /* 0x000fca00078e000d */
[----:B------:R0:W-:Y:S01]  /*4c20*/  @P0 STG.E.U16 desc[UR36][R4.64+0xf0], R6 ;  /* 0x0000f00604000986 */ /* 0x0001e2000c101524 */
[----:B------:R-:W-:Y:S05]  /*4c30*/  @!P1 BRA `(.L_x_160) ;  /* 0x0000000000049947 */ /* 0x000fea0003800000 */
[----:B------:R1:W5:Y:S02]  /*4c40*/  LDG.E.LTC128B.U16 R24, desc[UR36][R8.64+0xf2] ;  /* 0x0000f22408187981 */ /* 0x000364000c1e1520 */
.L_x_160:
[----:B------:R-:W-:Y:S05]  /*4c50*/  BSYNC B1 ;  /* 0x0000000000017941 */ /* 0x000fea0003800000 */
.L_x_159:
[----:B------:R-:W-:Y:S05]  /*4c60*/  @!P1 BRA `(.L_x_161) ;  /* 0x0000001000d09947 */ /* 0x000fea0003800000 */
[----:B-----5:R-:W-:-:S04]  /*4c70*/  IMAD.U32 R3, R24, 0x10000, RZ ;  /* 0x0001000018037824 */ /* 0x020fc800078e00ff */
[----:B0-----:R-:W-:-:S04]  /*4c80*/  FMUL R4, R3, R88 ;  /* 0x0000005803047220 */ /* 0x001fc80000400000 */
[----:B------:R-:W-:-:S05]  /*4c90*/  FFMA R4, R87, R23, R4 ;  /* 0x0000001757047223 */ /* 0x000fca0000000004 */
[----:B------:R-:W-:-:S05]  /*4ca0*/  F2FP.BF16.F32.PACK_AB R4, RZ, R4 ;  /* 0x00000004ff04723e */ /* 0x000fca00000010ff */
[----:B------:R3:W-:Y:S01]  /*4cb0*/  STG.E.U16 desc[UR36][R12.64+0xf2], R4 ;  /* 0x0000f2040c007986 */ /* 0x0007e2000c101524 */
[----:B------:R-:W-:Y:S05]  /*4cc0*/  BRA `(.L_x_161) ;  /* 0x0000001000b87947 */ /* 0x000fea0003800000 */
.L_x_36:
[----:B------:R-:W-:Y:S01]  /*4cd0*/  ISETP.GT.AND P2, PT, R4, 0x1, PT ;  /* 0x000000010400780c */ /* 0x000fe20003f44270 */
[----:B------:R-:W-:Y:S01]  /*4ce0*/  ULDC.64 UR4, c[0x0][0x5c0] ;  /* 0x0001700000047ab9 */ /* 0x000fe20000000a00 */
[-C--:B------:R-:W-:Y:S01]  /*4cf0*/  FMUL R24, R24, R23.reuse ;  /* 0x0000001718187220 */ /* 0x080fe20000400000 */
[-C--:B------:R-:W-:Y:S01]  /*4d00*/  FMUL R25, R25, R23.reuse ;  /* 0x0000001719197220 */ /* 0x080fe20000400000 */
[----:B------:R-:W-:Y:S01]  /*4d10*/  ISETP.GT.AND P1, PT, R3, RZ, P2 ;  /* 0x000000ff0300720c */ /* 0x000fe20001724270 */
[-C--:B------:R-:W-:Y:S01]  /*4d20*/  FMUL R26, R26, R23.reuse ;  /* 0x000000171a1a7220 */ /* 0x080fe20000400000 */
[----:B------:R-:W-:Y:S01]  /*4d30*/  LEA R6, P4, R92, UR4, 0x1 ;  /* 0x000000045c067c11 */ /* 0x000fe2000f8808ff */
[-C--:B------:R-:W-:Y:S01]  /*4d40*/  FMUL R27, R27, R23.reuse ;  /* 0x000000171b1b7220 */ /* 0x080fe20000400000 */
[----:B------:R-:W-:Y:S01]  /*4d50*/  F2FP.BF16.F32.PACK_AB R24, RZ, R24 ;  /* 0x00000018ff18723e */ /* 0x000fe200000010ff */
[-C--:B------:R-:W-:Y:S01]  /*4d60*/  FMUL R28, R28, R23.reuse ;  /* 0x000000171c1c7220 */ /* 0x080fe20000400000 */
[----:B------:R-:W-:Y:S01]  /*4d70*/  LEA.HI.X R7, R92, UR5, R109, 0x1, P4 ;  /* 0x000000055c077c11 */ /* 0x000fe2000a0f0c6d */
[----:B------:R-:W-:Y:S01]  /*4d80*/  FMUL R29, R29, R23 ;  /* 0x000000171d1d7220 */ /* 0x000fe20000400000 */
[----:B------:R-:W-:Y:S01]  /*4d90*/  F2FP.BF16.F32.PACK_AB R25, RZ, R25 ;  /* 0x00000019ff19723e */ /* 0x000fe200000010ff */
[-C--:B------:R-:W-:Y:S01]  /*4da0*/  FMUL R30, R30, R23.reuse ;  /* 0x000000171e1e7220 */ /* 0x080fe20000400000 */
[----:B------:R-:W-:Y:S01]  /*4db0*/  ISETP.GT.AND P2, PT, R3, 0x8, P2 ;  /* 0x000000080300780c */ /* 0x000fe20001744270 */
[----:B------:R-:W-:Y:S01]  /*4dc0*/  @P3 STG.E.U16 desc[UR36][R6.64], R24 ;  /* 0x0000001806003986 */ /* 0x000fe2000c101524 */
[C---:B------:R-:W-:Y:S01]  /*4dd0*/  SHF.L.U64.HI R101, R100.reuse, 0x4, R101 ;  /* 0x0000000464657819 */ /* 0x040fe20000010265 */
[-C--:B------:R-:W-:Y:S01]  /*4de0*/  FMUL R31, R31, R23.reuse ;  /* 0x000000171f1f7220 */ /* 0x080fe20000400000 */
[----:B------:R-:W-:Y:S01]  /*4df0*/  LEA R8, P3, R100, R6, 0x4 ;  /* 0x0000000664087211 */ /* 0x000fe200078620ff */
[----:B------:R-:W-:Y:S01]  /*4e00*/  @P1 STG.E.U16 desc[UR36][R6.64+0x2], R25 ;  /* 0x0000021906001986 */ /* 0x000fe2000c101524 */
[----:B------:R-:W-:Y:S01]  /*4e10*/  ISETP.GT.AND P1, PT, R3, 0x8, P0 ;  /* 0x000000080300780c */ /* 0x000fe20000724270 */
[----:B------:R-:W-:Y:S01]  /*4e20*/  FMUL R32, R32, R23 ;  /* 0x0000001720207220 */ /* 0x000fe20000400000 */
[----:B------:R-:W-:Y:S01]  /*4e30*/  F2FP.BF16.F32.PACK_AB R26, RZ, R26 ;  /* 0x0000001aff1a723e */ /* 0x000fe200000010ff */
[----:B------:R-:W-:Y:S01]  /*4e40*/  IMAD.X R9, R101, 0x1, R7, P3 ;  /* 0x0000000165097824 */ /* 0x000fe200018e0607 */
[----:B------:R-:W-:Y:S01]  /*4e50*/  F2FP.BF16.F32.PACK_AB R27, RZ, R27 ;  /* 0x0000001bff1b723e */ /* 0x000fe200000010ff */
[-C--:B------:R-:W-:Y:S01]  /*4e60*/  FMUL R33, R33, R23.reuse ;  /* 0x0000001721217220 */ /* 0x080fe20000400000 */
[----:B------:R-:W-:Y:S01]  /*4e70*/  ISETP.GT.AND P0, PT, R4, 0x8, PT ;  /* 0x000000080400780c */ /* 0x000fe20003f04270 */
[-C--:B------:R-:W-:Y:S01]  /*4e80*/  FMUL R34, R34, R23.reuse ;  /* 0x0000001722227220 */ /* 0x080fe20000400000 */
[----:B------:R-:W-:Y:S01]  /*4e90*/  F2FP.BF16.F32.PACK_AB R28, RZ, R28 ;  /* 0x0000001cff1c723e */ /* 0x000fe200000010ff */
[-C--:B------:R-:W-:Y:S01]  /*4ea0*/  FMUL R35, R35, R23.reuse ;  /* 0x0000001723237220 */ /* 0x080fe20000400000 */
[C---:B------:R-:W-:Y:S01]  /*4eb0*/  ISETP.GT.AND P4, PT, R3.reuse, RZ, P0 ;  /* 0x000000ff0300720c */ /* 0x040fe20000784270 */
[----:B------:R-:W-:Y:S01]  /*4ec0*/  FMUL R36, R36, R23 ;  /* 0x0000001724247220 */ /* 0x000fe20000400000 */
[----:B------:R-:W-:Y:S01]  /*4ed0*/  F2FP.BF16.F32.PACK_AB R29, RZ, R29 ;  /* 0x0000001dff1d723e */ /* 0x000fe200000010ff */
[----:B------:R-:W-:Y:S01]  /*4ee0*/  @P1 STG.E.U16 desc[UR36][R8.64], R26 ;  /* 0x0000001a08001986 */ /* 0x000fe2000c101524 */
[----:B------:R-:W-:Y:S01]  /*4ef0*/  ISETP.GT.AND P1, PT, R3, 0x8, P0 ;  /* 0x000000080300780c */ /* 0x000fe20000724270 */
[-C--:B------:R-:W-:Y:S01]  /*4f00*/  FMUL R37, R37, R23.reuse ;  /* 0x0000001725257220 */ /* 0x080fe20000400000 */
[----:B------:R-:W-:Y:S01]  /*4f10*/  F2FP.BF16.F32.PACK_AB R30, RZ, R30 ;  /* 0x0000001eff1e723e */ /* 0x000fe200000010ff */
[----:B------:R-:W-:Y:S01]  /*4f20*/  @P2 STG.E.U16 desc[UR36][R8.64+0x2], R27 ;  /* 0x0000021b08002986 */ /* 0x000fe2000c101524 */
[----:B------:R-:W-:Y:S01]  /*4f30*/  ISETP.GT.AND P2, PT, R4, 0x9, PT ;  /* 0x000000090400780c */ /* 0x000fe20003f44270 */
[----:B------:R-:W-:Y:S01]  /*4f40*/  FMUL R38, R38, R23 ;  /* 0x0000001726267220 */ /* 0x000fe20000400000 */
[----:B------:R-:W-:Y:S01]  /*4f50*/  F2FP.BF16.F32.PACK_AB R31, RZ, R31 ;  /* 0x0000001fff1f723e */ /* 0x000fe200000010ff */
[-C--:B------:R-:W-:Y:S01]  /*4f60*/  FMUL R39, R39, R23.reuse ;  /* 0x0000001727277220 */ /* 0x080fe20000400000 */
[C---:B------:R-:W-:Y:S01]  /*4f70*/  ISETP.GT.AND P3, PT, R3.reuse, RZ, P2 ;  /* 0x000000ff0300720c */ /* 0x040fe20001764270 */
[----:B------:R-:W-:Y:S01]  /*4f80*/  @P4 STG.E.U16 desc[UR36][R6.64+0x10], R28 ;  /* 0x0000101c06004986 */ /* 0x000fe2000c101524 */
[----:B------:R-:W-:Y:S01]  /*4f90*/  ISETP.GT.AND P2, PT, R3, 0x8, P2 ;  /* 0x000000080300780c */ /* 0x000fe20001744270 */
[-C--:B------:R-:W-:Y:S01]  /*4fa0*/  FMUL R40, R40, R23.reuse ;  /* 0x0000001728287220 */ /* 0x080fe20000400000 */
[----:B------:R-:W-:Y:S01]  /*4fb0*/  ISETP.GT.AND P0, PT, R4, 0x10, PT ;  /* 0x000000100400780c */ /* 0x000fe20003f04270 */
[-C--:B------:R-:W-:Y:S01]  /*4fc0*/  FMUL R41, R41, R23.reuse ;  /* 0x0000001729297220 */ /* 0x080fe20000400000 */
[----:B------:R-:W-:Y:S01]  /*4fd0*/  F2FP.BF16.F32.PACK_AB R32, RZ, R32 ;  /* 0x00000020ff20723e */ /* 0x000fe200000010ff */
[-C--:B------:R-:W-:Y:S01]  /*4fe0*/  FMUL R42, R42, R23.reuse ;  /* 0x000000172a2a7220 */ /* 0x080fe20000400000 */
[----:B------:R-:W-:Y:S01]  /*4ff0*/  ISETP.GT.AND P4, PT, R3, RZ, P0 ;  /* 0x000000ff0300720c */ /* 0x000fe20000784270 */
[----:B------:R-:W-:Y:S01]  /*5000*/  FMUL R43, R43, R23 ;  /* 0x000000172b2b7220 */ /* 0x000fe20000400000 */
[----:B------:R-:W-:Y:S01]  /*5010*/  F2FP.BF16.F32.PACK_AB R33, RZ, R33 ;  /* 0x00000021ff21723e */ /* 0x000fe200000010ff */
[-C--:B------:R-:W-:Y:S01]  /*5020*/  FMUL R44, R44, R23.reuse ;  /* 0x000000172c2c7220 */ /* 0x080fe20000400000 */
[----:B------:R-:W-:Y:S01]  /*5030*/  F2FP.BF16.F32.PACK_AB R34, RZ, R34 ;  /* 0x00000022ff22723e */ /* 0x000fe200000010ff */
[----:B------:R-:W-:Y:S01]  /*5040*/  @P3 STG.E.U16 desc[UR36][R6.64+0x12], R29 ;  /* 0x0000121d06003986 */ /* 0x000fe2000c101524 */
[----:B------:R-:W-:Y:S01]  /*5050*/  ISETP.GT.AND P3, PT, R4, 0x11, PT ;  /* 0x000000110400780c */ /* 0x000fe20003f64270 */
[----:B------:R-:W-:Y:S01]  /*5060*/  FMUL R45, R45, R23 ;  /* 0x000000172d2d7220 */ /* 0x000fe20000400000 */
[----:B------:R-:W-:Y:S01]  /*5070*/  F2FP.BF16.F32.PACK_AB R35, RZ, R35 ;  /* 0x00000023ff23723e */ /* 0x000fe200000010ff */
[----:B------:R-:W-:Y:S01]  /*5080*/  @P1 STG.E.U16 desc[UR36][R8.64+0x10], R30 ;  /* 0x0000101e08001986 */ /* 0x000fe2000c101524 */
[C---:B------:R-:W-:Y:S01]  /*5090*/  ISETP.GT.AND P1, PT, R3.reuse, 0x8, P0 ;  /* 0x000000080300780c */ /* 0x040fe20000724270 */
[-C--:B------:R-:W-:Y:S01]  /*50a0*/  FMUL R46, R46, R23.reuse ;  /* 0x000000172e2e7220 */ /* 0x080fe20000400000 */
[----:B------:R-:W-:Y:S01]  /*50b0*/  ISETP.GT.AND P0, PT, R4, 0x18, PT ;  /* 0x000000180400780c */ /* 0x000fe20003f04270 */
[----:B------:R-:W-:Y:S01]  /*50c0*/  @P2 STG.E.U16 desc[UR36][R8.64+0x12], R31 ;  /* 0x0000121f08002986 */ /* 0x000fe2000c101524 */
[----:B------:R-:W-:Y:S01]  /*50d0*/  ISETP.GT.AND P2, PT, R3, RZ, P3 ;  /* 0x000000ff0300720c */ /* 0x000fe20001f44270 */
[-C--:B------:R-:W-:Y:S01]  /*50e0*/  FMUL R47, R47, R23.reuse ;  /* 0x000000172f2f7220 */ /* 0x080fe20000400000 */
[C---:B------:R-:W-:Y:S01]  /*50f0*/  ISETP.GT.AND P3, PT, R3.reuse, 0x8, P3 ;  /* 0x000000080300780c */ /* 0x040fe20001f64270 */
[----:B------:R-:W-:Y:S01]  /*5100*/  @P4 STG.E.U16 desc[UR36][R6.64+0x20], R32 ;  /* 0x0000202006004986 */ /* 0x000fe2000c101524 */
[----:B------:R-:W-:Y:S01]  /*5110*/  ISETP.GT.AND P4, PT, R3, RZ, P0 ;  /* 0x000000ff0300720c */ /* 0x000fe20000784270 */
[-C--:B------:R-:W-:Y:S01]  /*5120*/  FMUL R48, R48, R23.reuse ;  /* 0x0000001730307220 */ /* 0x080fe20000400000 */
[----:B------:R-:W-:Y:S01]  /*5130*/  F2FP.BF16.F32.PACK_AB R36, RZ, R36 ;  /* 0x00000024ff24723e */ /* 0x000fe200000010ff */
[----:B------:R-:W-:Y:S01]  /*5140*/  FMUL R49, R49, R23 ;  /* 0x0000001731317220 */ /* 0x000fe20000400000 */
[----:B------:R-:W-:Y:S01]  /*5150*/  F2FP.BF16.F32.PACK_AB R37, RZ, R37 ;  /* 0x00000025ff25723e */ /* 0x000fe200000010ff */
[-C--:B------:R-:W-:Y:S01]  /*5160*/  FMUL R50, R50, R23.reuse ;  /* 0x0000001732327220 */ /* 0x080fe20000400000 */
[----:B------:R-:W-:Y:S01]  /*5170*/  F2FP.BF16.F32.PACK_AB R38, RZ, R38 ;  /* 0x00000026ff26723e */ /* 0x000fe200000010ff */
[----:B------:R-:W-:Y:S01]  /*5180*/  FMUL R51, R51, R23 ;  /* 0x0000001733337220 */ /* 0x000fe20000400000 */
[----:B------:R-:W-:Y:S01]  /*5190*/  F2FP.BF16.F32.PACK_AB R39, RZ, R39 ;  /* 0x00000027ff27723e */ /* 0x000fe200000010ff */
[----:B------:R-:W-:Y:S01]  /*51a0*/  @P2 STG.E.U16 desc[UR36][R6.64+0x22], R33 ;  /* 0x0000222106002986 */ /* 0x000fe2000c101524 */
[----:B------:R-:W-:Y:S01]  /*51b0*/  F2FP.BF16.F32.PACK_AB R40, RZ, R40 ;  /* 0x00000028ff28723e */ /* 0x000fe200000010ff */
[----:B------:R-:W-:Y:S01]  /*51c0*/  FMUL R52, R52, R23 ;  /* 0x0000001734347220 */ /* 0x000fe20000400000 */
[----:B------:R-:W-:Y:S01]  /*51d0*/  F2FP.BF16.F32.PACK_AB R41, RZ, R41 ;  /* 0x00000029ff29723e */ /* 0x000fe200000010ff */
[----:B------:R-:W-:Y:S01]  /*51e0*/  @P1 STG.E.U16 desc[UR36][R8.64+0x20], R34 ;  /* 0x0000202208001986 */ /* 0x000fe2000c101524 */
[----:B------:R-:W-:Y:S01]  /*51f0*/  ISETP.GT.AND P1, PT, R3, 0x8, P0 ;  /* 0x000000080300780c */ /* 0x000fe20000724270 */
[-C--:B------:R-:W-:Y:S01]  /*5200*/  FMUL R53, R53, R23.reuse ;  /* 0x0000001735357220 */ /* 0x080fe20000400000 */
[C---:B------:R-:W-:Y:S01]  /*5210*/  ISETP.GT.AND P0, PT, R4.reuse, 0x20, PT ;  /* 0x000000200400780c */ /* 0x040fe20003f04270 */
[----:B------:R-:W-:Y:S01]  /*5220*/  @P3 STG.E.U16 desc[UR36][R8.64+0x22], R35 ;  /* 0x0000222308003986 */ /* 0x000fe2000c101524 */
[----:B------:R-:W-:Y:S01]  /*5230*/  ISETP.GT.AND P3, PT, R4, 0x19, PT ;  /* 0x000000190400780c */ /* 0x000fe20003f64270 */
[-C--:B------:R-:W-:Y:S01]  /*5240*/  FMUL R54, R54, R23.reuse ;  /* 0x0000001736367220 */ /* 0x080fe20000400000 */
[----:B------:R-:W-:Y:S01]  /*5250*/  F2FP.BF16.F32.PACK_AB R42, RZ, R42 ;  /* 0x0000002aff2a723e */ /* 0x000fe200000010ff */
[----:B------:R-:W-:Y:S01]  /*5260*/  @P4 STG.E.U16 desc[UR36][R6.64+0x30], R36 ;  /* 0x0000302406004986 */ /* 0x000fe2000c101524 */
[----:B------:R-:W-:Y:S01]  /*5270*/  ISETP.GT.AND P2, PT, R3, RZ, P3 ;  /* 0x000000ff0300720c */ /* 0x000fe20001f44270 */
[-C--:B------:R-:W-:Y:S01]  /*5280*/  FMUL R55, R55, R23.reuse ;  /* 0x0000001737377220 */ /* 0x080fe20000400000 */
[C---:B------:R-:W-:Y:S01]  /*5290*/  ISETP.GT.AND P3, PT, R3.reuse, 0x8, P3 ;  /* 0x000000080300780c */ /* 0x040fe20001f64270 */
[-C--:B------:R-:W-:Y:S01]  /*52a0*/  FMUL R56, R56, R23.reuse ;  /* 0x0000001738387220 */ /* 0x080fe20000400000 */
[----:B------:R-:W-:Y:S01]  /*52b0*/  ISETP.GT.AND P4, PT, R3, RZ, P0 ;  /* 0x000000ff0300720c */ /* 0x000fe20000784270 */
[----:B------:R-:W-:Y:S01]  /*52c0*/  FMUL R57, R57, R23 ;  /* 0x0000001739397220 */ /* 0x000fe20000400000 */
[----:B------:R-:W-:Y:S01]  /*52d0*/  F2FP.BF16.F32.PACK_AB R43, RZ, R43 ;  /* 0x0000002bff2b723e */ /* 0x000fe200000010ff */
[-C--:B------:R-:W-:Y:S01]  /*52e0*/  FMUL R58, R58, R23.reuse ;  /* 0x000000173a3a7220 */ /* 0x080fe20000400000 */
[----:B------:R-:W-:Y:S01]  /*52f0*/  F2FP.BF16.F32.PACK_AB R44, RZ, R44 ;  /* 0x0000002cff2c723e */ /* 0x000fe200000010ff */
[----:B------:R-:W-:Y:S01]  /*5300*/  FMUL R59, R59, R23 ;  /* 0x000000173b3b7220 */ /* 0x000fe20000400000 */
[----:B------:R-:W-:Y:S01]  /*5310*/  F2FP.BF16.F32.PACK_AB R45, RZ, R45 ;  /* 0x0000002dff2d723e */ /* 0x000fe200000010ff */
[----:B------:R-:W-:Y:S01]  /*5320*/  FMUL R60, R60, R23 ;  /* 0x000000173c3c7220 */ /* 0x000fe20000400000 */
[----:B------:R-:W-:Y:S01]  /*5330*/  F2FP.BF16.F32.PACK_AB R46, RZ, R46 ;  /* 0x0000002eff2e723e */ /* 0x000fe200000010ff */
[----:B------:R-:W-:Y:S01]  /*5340*/  @P2 STG.E.U16 desc[UR36][R6.64+0x32], R37 ;  /* 0x0000322506002986 */ /* 0x000fe2000c101524 */
[----:B------:R-:W-:Y:S01]  /*5350*/  F2FP.BF16.F32.PACK_AB R47, RZ, R47 ;  /* 0x0000002fff2f723e */ /* 0x000fe200000010ff */
[-C--:B------:R-:W-:Y:S01]  /*5360*/  FMUL R61, R61, R23.reuse ;  /* 0x000000173d3d7220 */ /* 0x080fe20000400000 */
[----:B------:R-:W-:Y:S01]  /*5370*/  F2FP.BF16.F32.PACK_AB R48, RZ, R48 ;  /* 0x00000030ff30723e */ /* 0x000fe200000010ff */
[----:B------:R-:W-:Y:S01]  /*5380*/  @P1 STG.E.U16 desc[UR36][R8.64+0x30], R38 ;  /* 0x0000302608001986 */ /* 0x000fe2000c101524 */
[----:B------:R-:W-:Y:S01]  /*5390*/  ISETP.GT.AND P1, PT, R3, 0x8, P0 ;  /* 0x000000080300780c */ /* 0x000fe20000724270 */
[-C--:B------:R-:W-:Y:S01]  /*53a0*/  FMUL R62, R62, R23.reuse ;  /* 0x000000173e3e7220 */ /* 0x080fe20000400000 */
[C---:B------:R-:W-:Y:S01]  /*53b0*/  ISETP.GT.AND P0, PT, R4.reuse, 0x28, PT ;  /* 0x000000280400780c */ /* 0x040fe20003f04270 */
[----:B------:R-:W-:Y:S01]  /*53c0*/  @P3 STG.E.U16 desc[UR36][R8.64+0x32], R39 ;  /* 0x0000322708003986 */ /* 0x000fe2000c101524 */
[----:B------:R-:W-:Y:S01]  /*53d0*/  ISETP.GT.AND P3, PT, R4, 0x21, PT ;  /* 0x000000210400780c */ /* 0x000fe20003f64270 */
[----:B------:R-:W-:Y:S01]  /*53e0*/  FMUL R63, R63, R23 ;  /* 0x000000173f3f7220 */ /* 0x000fe20000400000 */
[----:B------:R-:W-:Y:S01]  /*53f0*/  F2FP.BF16.F32.PACK_AB R49, RZ, R49 ;  /* 0x00000031ff31723e */ /* 0x000fe200000010ff */
[----:B------:R-:W-:Y:S01]  /*5400*/  @P4 STG.E.U16 desc[UR36][R6.64+0x40], R40 ;  /* 0x0000402806004986 */ /* 0x000fe2000c101524 */
[C---:B------:R-:W-:Y:S01]  /*5410*/  ISETP.GT.AND P2, PT, R3.reuse, RZ, P3 ;  /* 0x000000ff0300720c */ /* 0x040fe20001f44270 */
[-C--:B------:R-:W-:Y:S01]  /*5420*/  FMUL R64, R64, R23.reuse ;  /* 0x0000001740407220 */ /* 0x080fe20000400000 */
[----:B------:R-:W-:Y:S01]  /*5430*/  ISETP.GT.AND P3, PT, R3, 0x8, P3 ;  /* 0x000000080300780c */ /* 0x000fe20001f64270 */
[-C--:B------:R-:W-:Y:S01]  /*5440*/  FMUL R65, R65, R23.reuse ;  /* 0x0000001741417220 */ /* 0x080fe20000400000 */
        /* <DEDUP_REMOVED lines=62> */
[----:B------:R-:W-:-:S02]  /*5830*/  F2FP.BF16.F32.PACK_AB R68, RZ, R68 ;  /* 0x00000044ff44723e */ /* 0x000fc400000010ff */
[----:B------:R-:W-:Y:S01]  /*5840*/  F2FP.BF16.F32.PACK_AB R69, RZ, R69 ;  /* 0x00000045ff45723e */ /* 0x000fe200000010ff */
[----:B------:R-:W-:Y:S01]  /*5850*/  @P1 STG.E.U16 desc[UR36][R8.64+0x60], R50 ;  /* 0x0000603208001986 */ /* 0x000fe2000c101524 */
[C---:B------:R-:W-:Y:S02]  /*5860*/  ISETP.GT.AND P1, PT, R3.reuse, 0x8, P0 ;  /* 0x000000080300780c */ /* 0x040fe40000724270 */
[C---:B------:R-:W-:Y:S01]  /*5870*/  ISETP.GT.AND P0, PT, R4.reuse, 0x40, PT ;  /* 0x000000400400780c */ /* 0x040fe20003f04270 */
[----:B------:R-:W-:Y:S01]  /*5880*/  @P3 STG.E.U16 desc[UR36][R8.64+0x62], R51 ;  /* 0x0000623308003986 */ /* 0x000fe2000c101524 */
[----:B------:R-:W-:Y:S02]  /*5890*/  ISETP.GT.AND P3, PT, R4, 0x39, PT ;  /* 0x000000390400780c */ /* 0x000fe40003f64270 */
[----:B------:R-:W-:Y:S01]  /*58a0*/  F2FP.BF16.F32.PACK_AB R70, RZ, R70 ;  /* 0x00000046ff46723e */ /* 0x000fe200000010ff */
[----:B------:R-:W-:Y:S01]  /*58b0*/  @P4 STG.E.U16 desc[UR36][R6.64+0x70], R52 ;  /* 0x0000703406004986 */ /* 0x000fe2000c101524 */
[----:B------:R-:W-:-:S02]  /*58c0*/  ISETP.GT.AND P2, PT, R3, RZ, P3 ;  /* 0x000000ff0300720c */ /* 0x000fc40001f44270 */
[C---:B------:R-:W-:Y:S02]  /*58d0*/  ISETP.GT.AND P3, PT, R3.reuse, 0x8, P3 ;  /* 0x000000080300780c */ /* 0x040fe40001f64270 */
[----:B------:R-:W-:Y:S02]  /*58e0*/  ISETP.GT.AND P4, PT, R3, RZ, P0 ;  /* 0x000000ff0300720c */ /* 0x000fe40000784270 */
[----:B------:R-:W-:Y:S02]  /*58f0*/  F2FP.BF16.F32.PACK_AB R71, RZ, R71 ;  /* 0x00000047ff47723e */ /* 0x000fe400000010ff */
[----:B------:R-:W-:Y:S02]  /*5900*/  F2FP.BF16.F32.PACK_AB R72, RZ, R72 ;  /* 0x00000048ff48723e */ /* 0x000fe400000010ff */
[----:B------:R-:W-:Y:S02]  /*5910*/  F2FP.BF16.F32.PACK_AB R73, RZ, R73 ;  /* 0x00000049ff49723e */ /* 0x000fe400000010ff */
        /* <DEDUP_REMOVED lines=33> */
[----:B------:R-:W-:-:S03]  /*5b30*/  F2FP.BF16.F32.PACK_AB R87, RZ, R87 ;  /* 0x00000057ff57723e */ /* 0x000fc600000010ff */
[----:B------:R-:W-:Y:S04]  /*5b40*/  @P2 STG.E.U16 desc[UR36][R6.64+0x92], R61 ;  /* 0x0000923d06002986 */ /* 0x000fe8000c101524 */
[----:B------:R-:W-:Y:S01]  /*5b50*/  @P1 STG.E.U16 desc[UR36][R8.64+0x90], R62 ;  /* 0x0000903e08001986 */ /* 0x000fe2000c101524 */
[----:B------:R-:W-:Y:S02]  /*5b60*/  ISETP.GT.AND P1, PT, R3, 0x8, P0 ;  /* 0x000000080300780c */ /* 0x000fe40000724270 */
[C---:B------:R-:W-:Y:S01]  /*5b70*/  ISETP.GT.AND P0, PT, R4.reuse, 0x58, PT ;  /* 0x000000580400780c */ /* 0x040fe20003f04270 */
[----:B------:R-:W-:Y:S01]  /*5b80*/  @P3 STG.E.U16 desc[UR36][R8.64+0x92], R63 ;  /* 0x0000923f08003986 */ /* 0x000fe2000c101524 */
[----:B------:R-:W-:-:S03]  /*5b90*/  ISETP.GT.AND P3, PT, R4, 0x51, PT ;  /* 0x000000510400780c */ /* 0x000fc60003f64270 */
[----:B------:R-:W-:Y:S01]  /*5ba0*/  @P4 STG.E.U16 desc[UR36][R6.64+0xa0], R64 ;  /* 0x0000a04006004986 */ /* 0x000fe2000c101524 */
[C---:B------:R-:W-:Y:S02]  /*5bb0*/  ISETP.GT.AND P2, PT, R3.reuse, RZ, P3 ;  /* 0x000000ff0300720c */ /* 0x040fe40001f44270 */
[C---:B------:R-:W-:Y:S02]  /*5bc0*/  ISETP.GT.AND P3, PT, R3.reuse, 0x8, P3 ;  /* 0x000000080300780c */ /* 0x040fe40001f64270 */
[----:B------:R-:W-:-:S09]  /*5bd0*/  ISETP.GT.AND P4, PT, R3, RZ, P0 ;  /* 0x000000ff0300720c */ /* 0x000fd20000784270 */
        /* <DEDUP_REMOVED lines=9> */
[C---:B------:R-:W-:Y:S02]  /*5c70*/  ISETP.GT.AND P3, PT, R3.reuse, RZ, P0 ;  /* 0x000000ff0300720c */ /* 0x040fe40000764270 */
[----:B------:R-:W-:-:S07]  /*5c80*/  ISETP.GT.AND P0, PT, R3, 0x8, P0 ;  /* 0x000000080300780c */ /* 0x000fce0000704270 */
[----:B------:R-:W-:Y:S04]  /*5c90*/  @P2 STG.E.U16 desc[UR36][R6.64+0xb2], R69 ;  /* 0x0000b24506002986 */ /* 0x000fe8000c101524 */
[----:B------:R-:W-:Y:S01]  /*5ca0*/  @P1 STG.E.U16 desc[UR36][R8.64+0xb0], R70 ;  /* 0x0000b04608001986 */ /* 0x000fe2000c101524 */
[----:B------:R-:W-:-:S03]  /*5cb0*/  ISETP.GT.AND P1, PT, R4, 0x68, PT ;  /* 0x000000680400780c */ /* 0x000fc60003f24270 */
        /* <DEDUP_REMOVED lines=11> */
[C---:B------:R-:W-:Y:S02]  /*5d70*/  ISETP.GT.AND P2, PT, R3.reuse, RZ, P0 ;  /* 0x000000ff0300720c */ /* 0x040fe40000744270 */
[----:B------:R-:W-:Y:S01]  /*5d80*/  ISETP.GT.AND P0, PT, R3, 0x8, P0 ;  /* 0x000000080300780c */ /* 0x000fe20000704270 */
[----:B------:R-:W-:Y:S01]  /*5d90*/  @P3 STG.E.U16 desc[UR36][R6.64+0xd0], R76 ;  /* 0x0000d04c06003986 */ /* 0x000fe2000c101524 */
[----:B------:R-:W-:-:S04]  /*5da0*/  ISETP.GT.AND P3, PT, R4, 0x70, PT ;  /* 0x000000700400780c */ /* 0x000fc80003f64270 */
[C---:B------:R-:W-:Y:S02]  /*5db0*/  ISETP.GT.AND P4, PT, R3.reuse, RZ, P3 ;  /* 0x000000ff0300720c */ /* 0x040fe40001f84270 */
[----:B------:R-:W-:-:S03]  /*5dc0*/  ISETP.GT.AND P3, PT, R3, 0x8, P3 ;  /* 0x000000080300780c */ /* 0x000fc60001f64270 */
[----:B------:R-:W-:Y:S01]  /*5dd0*/  @P2 STG.E.U16 desc[UR36][R6.64+0xd2], R77 ;  /* 0x0000d24d06002986 */ /* 0x000fe2000c101524 */
[----:B------:R-:W-:-:S03]  /*5de0*/  ISETP.GT.AND P2, PT, R4, 0x79, PT ;  /* 0x000000790400780c */ /* 0x000fc60003f44270 */
[----:B------:R-:W-:Y:S01]  /*5df0*/  @P1 STG.E.U16 desc[UR36][R8.64+0xd0], R78 ;  /* 0x0000d04e08001986 */ /* 0x000fe2000c101524 */
[----:B------:R-:W-:-:S03]  /*5e00*/  ISETP.GT.AND P1, PT, R4, 0x78, PT ;  /* 0x000000780400780c */ /* 0x000fc60003f24270 */
[----:B------:R-:W-:Y:S01]  /*5e10*/  @P0 STG.E.U16 desc[UR36][R8.64+0xd2], R79 ;  /* 0x0000d24f08000986 */ /* 0x000fe2000c101524 */
[----:B------:R-:W-:-:S03]  /*5e20*/  ISETP.GT.AND P0, PT, R4, 0x71, PT ;  /* 0x000000710400780c */ /* 0x000fc60003f04270 */
[----:B------:R-:W-:Y:S01]  /*5e30*/  @P4 STG.E.U16 desc[UR36][R6.64+0xe0], R80 ;  /* 0x0000e05006004986 */ /* 0x000fe2000c101524 */
[C---:B------:R-:W-:Y:S02]  /*5e40*/  ISETP.GT.AND P4, PT, R3.reuse, RZ, P0 ;  /* 0x000000ff0300720c */ /* 0x040fe40000784270 */
[----:B------:R-:W-:-:S11]  /*5e50*/  ISETP.GT.AND P0, PT, R3, 0x8, P0 ;  /* 0x000000080300780c */ /* 0x000fd60000704270 */
[----:B------:R-:W-:Y:S02]  /*5e60*/  @P4 IMAD.MOV.U32 R4, RZ, RZ, R6 ;  /* 0x000000ffff044224 */ /* 0x000fe400078e0006 */
[----:B------:R-:W-:-:S05]  /*5e70*/  @P4 IMAD.MOV.U32 R5, RZ, RZ, R7 ;  /* 0x000000ffff054224 */ /* 0x000fca00078e0007 */
[----:B------:R0:W-:Y:S01]  /*5e80*/  @P4 STG.E.U16 desc[UR36][R4.64+0xe2], R81 ;  /* 0x0000e25104004986 */ /* 0x0001e2000c101524 */
[C---:B------:R-:W-:Y:S02]  /*5e90*/  ISETP.GT.AND P4, PT, R3.reuse, RZ, P2 ;  /* 0x000000ff0300720c */ /* 0x040fe40001784270 */
[----:B------:R-:W-:Y:S01]  /*5ea0*/  ISETP.GT.AND P2, PT, R3, 0x8, P2 ;  /* 0x000000080300780c */ /* 0x000fe20001744270 */
[----:B0-----:R-:W-:Y:S02]  /*5eb0*/  @P3 IMAD.MOV.U32 R4, RZ, RZ, R8 ;  /* 0x000000ffff043224 */ /* 0x001fe400078e0008 */
[----:B------:R-:W-:-:S05]  /*5ec0*/  @P3 IMAD.MOV.U32 R5, RZ, RZ, R9 ;  /* 0x000000ffff053224 */ /* 0x000fca00078e0009 */
[----:B------:R0:W-:Y:S01]  /*5ed0*/  @P3 STG.E.U16 desc[UR36][R4.64+0xe0], R82 ;  /* 0x0000e05204003986 */ /* 0x0001e2000c101524 */
[C---:B------:R-:W-:Y:S02]  /*5ee0*/  ISETP.GT.AND P3, PT, R3.reuse, RZ, P1 ;  /* 0x000000ff0300720c */ /* 0x040fe40000f64270 */
[----:B------:R-:W-:Y:S01]  /*5ef0*/  ISETP.GT.AND P1, PT, R3, 0x8, P1 ;  /* 0x000000080300780c */ /* 0x000fe20000f24270 */
[----:B0-----:R-:W-:Y:S02]  /*5f00*/  @P0 IMAD.MOV.U32 R4, RZ, RZ, R8 ;  /* 0x000000ffff040224 */ /* 0x001fe400078e0008 */
[----:B------:R-:W-:-:S05]  /*5f10*/  @P0 IMAD.MOV.U32 R5, RZ, RZ, R9 ;  /* 0x000000ffff050224 */ /* 0x000fca00078e0009 */
[----:B------:R0:W-:Y:S03]  /*5f20*/  @P0 STG.E.U16 desc[UR36][R4.64+0xe2], R83 ;  /* 0x0000e25304000986 */ /* 0x0001e6000c101524 */
[----:B0-----:R-:W-:Y:S02]  /*5f30*/  @P3 IMAD.MOV.U32 R4, RZ, RZ, R6 ;  /* 0x000000ffff043224 */ /* 0x001fe400078e0006 */
[----:B------:R-:W-:-:S05]  /*5f40*/  @P3 IMAD.MOV.U32 R5, RZ, RZ, R7 ;  /* 0x000000ffff053224 */ /* 0x000fca00078e0007 */
[----:B------:R0:W-:Y:S04]  /*5f50*/  @P3 STG.E.U16 desc[UR36][R4.64+0xf0], R84 ;  /* 0x0000f05404003986 */ /* 0x0001e8000c101524 */
[----:B------:R1:W-:Y:S01]  /*5f60*/  @P4 STG.E.U16 desc[UR36][R6.64+0xf2], R85 ;  /* 0x0000f25506004986 */ /* 0x0003e2000c101524 */
[----:B0-----:R-:W-:Y:S02]  /*5f70*/  @P1 IMAD.MOV.U32 R4, RZ, RZ, R8 ;  /* 0x000000ffff041224 */ /* 0x001fe400078e0008 */
[----:B------:R-:W-:-:S05]  /*5f80*/  @P1 IMAD.MOV.U32 R5, RZ, RZ, R9 ;  /* 0x000000ffff051224 */ /* 0x000fca00078e0009 */
[----:B------:R1:W-:Y:S04]  /*5f90*/  @P1 STG.E.U16 desc[UR36][R4.64+0xf0], R86 ;  /* 0x0000f05604001986 */ /* 0x0003e8000c101524 */
[----:B------:R1:W-:Y:S02]  /*5fa0*/  @P2 STG.E.U16 desc[UR36][R8.64+0xf2], R87 ;  /* 0x0000f25708002986 */ /* 0x0003e4000c101524 */
.L_x_161:
[----:B------:R-:W-:Y:S05]  /*5fb0*/  BSYNC B0 ;  /* 0x0000000000007941 */ /* 0x000fea0003800000 */
.L_x_35:
[----:B------:R-:W-:Y:S01]  /*5fc0*/  ULDC UR4, c[0x0][0xc] ;  /* 0x0000030000047ab9 */ /* 0x000fe20000000800 */
[----:B------:R-:W-:Y:S01]  /*5fd0*/  ULDC UR5, c[0x0][0x10] ;  /* 0x0000040000057ab9 */ /* 0x000fe20000000800 */
[----:B------:R-:W0:Y:S01]  /*5fe0*/  LDC R3, c[0x0][0x14] ;  /* 0x00000500ff037b82 */ /* 0x000e220000000800 */
[----:B------:R-:W-:Y:S01]  /*5ff0*/  UIMAD.WIDE.U32 UR4, UR4, UR5, URZ ;  /* 0x00000005040472a5 */ /* 0x000fe2000f8e003f */
[----:B------:R-:W-:Y:S02]  /*6000*/  IMAD.MOV.U32 R93, RZ, RZ, -0x1 ;  /* 0xffffffffff5d7424 */ /* 0x000fe400078e00ff */
[----:B------:R-:W-:-:S03]  /*6010*/  IMAD.MOV.U32 R89, RZ, RZ, -0x1 ;  /* 0xffffffffff597424 */ /* 0x000fc600078e00ff */
[----:B0-----:R-:W-:-:S04]  /*6020*/  IMAD.WIDE.U32 R16, R3, UR4, R16 ;  /* 0x0000000403107c25 */ /* 0x001fc8000f8e0010 */
[----:B------:R-:W-:Y:S01]  /*6030*/  IMAD R3, R3, UR5, RZ ;  /* 0x0000000503037c24 */ /* 0x000fe2000f8e02ff */
[----:B------:R-:W-:Y:S02]  /*6040*/  ULDC.64 UR4, c[0x0][0x650] ;  /* 0x0001940000047ab9 */ /* 0x000fe40000000a00 */
[----:B------:R-:W-:Y:S01]  /*6050*/  ISETP.GE.U32.AND P0, PT, R16, UR4, PT ;  /* 0x0000000410007c0c */ /* 0x000fe2000bf06070 */
[--C-:B------:R-:W-:Y:S01]  /*6060*/  IMAD.IADD R17, R17, 0x1, R3.reuse ;  /* 0x0000000111117824 */ /* 0x100fe200078e0203 */
[----:B------:R-:W-:-:S04]  /*6070*/  PRMT R3, RZ, 0x7610, R3 ;  /* 0x00007610ff037816 */ /* 0x000fc80000000003 */
[----:B------:R-:W-:-:S13]  /*6080*/  ISETP.GE.U32.AND.EX P0, PT, R17, UR5, PT, P0 ;  /* 0x0000000511007c0c */ /* 0x000fda000bf06100 */
[----:B------:R-:W-:Y:S05]  /*6090*/  @P0 BRA `(.L_x_162) ;  /* 0x0000000400640947 */ /* 0x000fea0003800000 */
[----:B---3--:R-:W0:Y:S01]  /*60a0*/  S2R R12, SR_CTAID.X ;  /* 0x00000000000c7919 */ /* 0x008e220000002500 */
[----:B------:R-:W3:Y:S01]  /*60b0*/  LDC.64 R10, c[0x0][0x628] ;  /* 0x00018a00ff0a7b82 */ /* 0x000ee20000000a00 */
[----:B------:R-:W-:Y:S01]  /*60c0*/  ULDC UR4, c[0x0][0x150] ;  /* 0x0000540000047ab9 */ /* 0x000fe20000000800 */
[----:B-12-4-:R-:W-:Y:S01]  /*60d0*/  IMAD.MOV.U32 R8, RZ, RZ, R16 ;  /* 0x000000ffff087224 */ /* 0x016fe200078e0010 */
[----:B-----5:R-:W1:Y:S01]  /*60e0*/  S2R R24, SR_CTAID.Y ;  /* 0x0000000000187919 */ /* 0x020e620000002600 */
[----:B------:R-:W-:-:S04]  /*60f0*/  IMAD.MOV.U32 R9, RZ, RZ, R17 ;  /* 0x000000ffff097224 */ /* 0x000fc800078e0011 */
[----:B------:R-:W2:Y:S08]  /*6100*/  LDC R21, c[0x0][0x144] ;  /* 0x00005100ff157b82 */ /* 0x000eb00000000800 */
[----:B------:R-:W4:Y:S08]  /*6110*/  LDC R0, c[0x0][0x630] ;  /* 0x00018c00ff007b82 */ /* 0x000f300000000800 */
[----:B------:R-:W1:Y:S01]  /*6120*/  LDC.64 R14, c[0x0][0x620] ;  /* 0x00018800ff0e7b82 */ /* 0x000e620000000a00 */
[----:B---3--:R-:W-:-:S04]  /*6130*/  ISETP.NE.U32.AND P0, PT, R10, RZ, PT ;  /* 0x000000ff0a00720c */ /* 0x008fc80003f05070 */
[----:B------:R-:W-:Y:S02]  /*6140*/  ISETP.NE.AND.EX P0, PT, R11, RZ, PT, P0 ;  /* 0x000000ff0b00720c */ /* 0x000fe40003f05300 */
[----:B0-----:R-:W-:-:S05]  /*6150*/  I2FP.F32.U32 R3, R12 ;  /* 0x0000000c00037245 */ /* 0x001fca0000201000 */
[----:B------:R-:W-:-:S04]  /*6160*/  FMUL R3, R3, UR4 ;  /* 0x0000000403037c20 */ /* 0x000fc80008400000 */
[----:B------:R0:W3:Y:S02]  /*6170*/  F2I.U32.TRUNC.NTZ R20, R3 ;  /* 0x0000000300147305 */ /* 0x0000e4000020f000 */
[----:B--2-4-:R-:W-:Y:S05]  /*6180*/  @!P0 BRA `(.L_x_163) ;  /* 0x0000000000288947 */ /* 0x014fea0003800000 */
[----:B0-----:R-:W0:Y:S02]  /*6190*/  LDC R3, c[0x0][0x634] ;  /* 0x00018d00ff037b82 */ /* 0x001e240000000800 */
        /* <DEDUP_REMOVED lines=9> */
.L_x_163:
[----:B------:R-:W2:Y:S01]  /*6230*/  LDC.64 R28, c[0x0][0x640] ;  /* 0x00019000ff1c7b82 */ /* 0x000ea20000000a00 */
[-CC-:B------:R-:W-:Y:S01]  /*6240*/  SHF.R.U64 R89, R8, R0.reuse, R9.reuse ;  /* 0x0000000008597219 */ /* 0x180fe20000001209 */
[----:B---3--:R-:W-:Y:S01]  /*6250*/  IMAD.MOV R20, RZ, RZ, -R20 ;  /* 0x000000ffff147224 */ /* 0x008fe200078e0a14 */
[----:B------:R-:W-:Y:S01]  /*6260*/  SHF.R.U32.HI R0, RZ, R0, R9 ;  /* 0x00000000ff007219 */ /* 0x000fe20000011609 */
[----:B------:R-:W-:Y:S01]  /*6270*/  ULDC UR4, c[0x0][0x154] ;  /* 0x0000550000047ab9 */ /* 0x000fe20000000800 */
[----:B0-----:R-:W-:Y:S01]  /*6280*/  IADD3 R3, P0, RZ, -R89, RZ ;  /* 0x80000059ff037210 */ /* 0x001fe20007f1e0ff */
[----:B------:R-:W-:Y:S02]  /*6290*/  IMAD R21, R21, R20, R12 ;  /* 0x0000001415157224 */ /* 0x000fe400078e020c */
[----:B------:R-:W0:Y:S01]  /*62a0*/  LDC R6, c[0x0][0x618] ;  /* 0x00018600ff067b82 */ /* 0x000e220000000800 */
[----:B------:R-:W-:Y:S02]  /*62b0*/  IMAD.MOV.U32 R7, RZ, RZ, 0x1 ;  /* 0x00000001ff077424 */ /* 0x000fe400078e00ff */
[----:B------:R-:W-:-:S04]  /*62c0*/  IMAD.X R5, RZ, RZ, ~R0, P0 ;  /* 0x000000ffff057224 */ /* 0x000fc800000e0e00 */
[-C--:B-1----:R-:W-:Y:S01]  /*62d0*/  IMAD R0, R5, R14.reuse, RZ ;  /* 0x0000000e05007224 */ /* 0x082fe200078e02ff */
[----:B------:R-:W1:Y:S01]  /*62e0*/  LDC R8, c[0x0][0x608] ;  /* 0x00018200ff087b82 */ /* 0x000e620000000800 */
[----:B------:R-:W-:-:S04]  /*62f0*/  IMAD.WIDE.U32 R4, R3, R14, R16 ;  /* 0x0000000e03047225 */ /* 0x000fc800078e0010 */
[----:B------:R-:W-:Y:S01]  /*6300*/  IMAD R3, R3, R15, R0 ;  /* 0x0000000f03037224 */ /* 0x000fe200078e0200 */
[----:B------:R-:W-:Y:S02]  /*6310*/  I2FP.F32.U32 R0, R24 ;  /* 0x0000001800007245 */ /* 0x000fe40000201000 */
[----:B------:R-:W3:Y:S01]  /*6320*/  LDC R26, c[0x0][0x658] ;  /* 0x00019600ff1a7b82 */ /* 0x000ee20000000800 */
[----:B------:R-:W-:Y:S01]  /*6330*/  IMAD.IADD R3, R5, 0x1, R3 ;  /* 0x0000000105037824 */ /* 0x000fe200078e0203 */
[----:B--2---:R-:W-:Y:S01]  /*6340*/  ISETP.NE.U32.AND P0, PT, R28, RZ, PT ;  /* 0x000000ff1c00720c */ /* 0x004fe20003f05070 */
[----:B------:R-:W-:Y:S01]  /*6350*/  FMUL R0, R0, UR4 ;  /* 0x0000000400007c20 */ /* 0x000fe20008400000 */
[----:B------:R-:W-:Y:S02]  /*6360*/  IMAD.MOV.U32 R5, RZ, RZ, -0x1 ;  /* 0xffffffffff057424 */ /* 0x000fe400078e00ff */
[----:B------:R-:W-:Y:S01]  /*6370*/  ISETP.NE.AND.EX P0, PT, R29, RZ, PT, P0 ;  /* 0x000000ff1d00720c */ /* 0x000fe20003f05300 */
[----:B------:R2:W4:Y:S01]  /*6380*/  F2I.U32.TRUNC.NTZ R13, R0 ;  /* 0x00000000000d7305 */ /* 0x000522000020f000 */
[----:B------:R-:W2:Y:S01]  /*6390*/  LDC R15, c[0x0][0x148] ;  /* 0x00005200ff0f7b82 */ /* 0x000ea20000000800 */
[----:B0-----:R-:W-:-:S02]  /*63a0*/  SHF.R.U64 R12, R4, R6, R3 ;  /* 0x00000006040c7219 */ /* 0x001fc40000001203 */
[----:B------:R-:W-:-:S05]  /*63b0*/  SHF.R.U32.HI R3, RZ, R6, R3 ;  /* 0x00000006ff037219 */ /* 0x000fca0000011603 */
[----:B------:R-:W0:Y:S01]  /*63c0*/  LDC R20, c[0x0][0x600] ;  /* 0x00018000ff147b82 */ /* 0x000e220000000800 */
[-CC-:B-1----:R-:W-:Y:S02]  /*63d0*/  SHF.R.U64 R10, R12, R8.reuse, R3.reuse ;  /* 0x000000080c0a7219 */ /* 0x182fe40000001203 */
[----:B------:R-:W-:-:S05]  /*63e0*/  SHF.R.U32.HI R3, RZ, R8, R3 ;  /* 0x00000008ff037219 */ /* 0x000fca0000011603 */
[----:B------:R-:W1:Y:S01]  /*63f0*/  LDC R27, c[0x0][0x648] ;  /* 0x00019200ff1b7b82 */ /* 0x000e620000000800 */
[-C--:B---3--:R-:W-:Y:S02]  /*6400*/  SHF.L.U32 R4, R5, R26.reuse, RZ ;  /* 0x0000001a05047219 */ /* 0x088fe400000006ff */
[-CC-:B------:R-:W-:Y:S02]  /*6410*/  SHF.R.U64 R14, R10, R26.reuse, R3.reuse ;  /* 0x0000001a0a0e7219 */ /* 0x180fe40000001203 */
[----:B------:R-:W-:Y:S02]  /*6420*/  SHF.R.U32.HI R5, RZ, R26, R3 ;  /* 0x0000001aff057219 */ /* 0x000fe40000011603 */
[----:B------:R-:W-:Y:S01]  /*6430*/  LOP3.LUT R25, RZ, R4, RZ, 0x33, !PT ;  /* 0x00000004ff197212 */ /* 0x000fe200078e33ff */
[----:B------:R-:W3:Y:S01]  /*6440*/  LDC R30, c[0x0][0x638] ;  /* 0x00018e00ff1e7b82 */ /* 0x000ee20000000800 */
[----:B------:R-:W-:Y:S01]  /*6450*/  SHF.L.U32 R26, R7, R26, RZ ;  /* 0x0000001a071a7219 */ /* 0x000fe200000006ff */
[----:B------:R-:W-:-:S06]  /*6460*/  IMAD.MOV.U32 R4, RZ, RZ, R14 ;  /* 0x000000ffff047224 */ /* 0x000fcc00078e000e */
[----:B------:R-:W0:Y:S01]  /*6470*/  LDC R31, c[0x0][0x610] ;  /* 0x00018400ff1f7b82 */ /* 0x000e220000000800 */
[----:B----4-:R-:W-:Y:S05]  /*6480*/  @!P0 BRA `(.L_x_164) ;  /* 0x0000000000288947 */ /* 0x010fea0003800000 */
        /* <DEDUP_REMOVED lines=10> */
.L_x_164:
[----:B------:R-:W-:Y:S01]  /*6530*/  ISETP.NE.AND P0, PT, R2, 0x1, PT ;  /* 0x000000010200780c */ /* 0x000fe20003f05270 */
[----:B0-----:R-:W-:Y:S01]  /*6540*/  VIADD R7, R20, 0xffffffff ;  /* 0xffffffff14077836 */ /* 0x001fe20000000000 */
[----:B-12---:R-:W-:Y:S01]  /*6550*/  SHF.R.U64 R0, R4, R27, R5 ;  /* 0x0000001b04007219 */ /* 0x006fe20000001205 */
[----:B------:R-:W-:Y:S01]  /*6560*/  IMAD.MOV R13, RZ, RZ, -R13 ;  /* 0x000000ffff0d7224 */ /* 0x000fe200078e0a0d */
[----:B------:R-:W-:Y:S01]  /*6570*/  LOP3.LUT R5, R10, R25, RZ, 0xc0, !PT ;  /* 0x000000190a057212 */ /* 0x000fe200078ec0ff */
[----:B------:R-:W-:Y:S01]  /*6580*/  IMAD.MOV.U32 R4, RZ, RZ, 0x1 ;  /* 0x00000001ff047424 */ /* 0x000fe200078e00ff */
[----:B------:R-:W-:Y:S01]  /*6590*/  LOP3.LUT R12, R12, R7, RZ, 0xc0, !PT ;  /* 0x000000070c0c7212 */ /* 0x000fe200078ec0ff */
[----:B------:R-:W-:Y:S02]  /*65a0*/  IMAD.MOV R3, RZ, RZ, -R0 ;  /* 0x000000ffff037224 */ /* 0x000fe400078e0a00 */
[----:B------:R-:W-:Y:S02]  /*65b0*/  IMAD R0, R26, R0, R5 ;  /* 0x000000001a007224 */ /* 0x000fe400078e0205 */
[----:B---3--:R-:W-:-:S02]  /*65c0*/  IMAD R3, R3, R30, R14 ;  /* 0x0000001e03037224 */ /* 0x008fc400078e020e */
[----:B------:R-:W-:Y:S02]  /*65d0*/  @P0 IMAD R21, R15, R13, R24 ;  /* 0x0000000d0f150224 */ /* 0x000fe400078e0218 */
[----:B------:R-:W-:Y:S01]  /*65e0*/  IMAD R5, R3, R20, R12 ;  /* 0x0000001403057224 */ /* 0x000fe200078e020c */
[----:B------:R-:W-:Y:S01]  /*65f0*/  PRMT R3, R4, 0x7610, R3 ;  /* 0x0000761004037816 */ /* 0x000fe20000000003 */
[----:B------:R-:W-:-:S05]  /*6600*/  IMAD R0, R0, R31, R21 ;  /* 0x0000001f00007224 */ /* 0x000fca00078e0215 */
[----:B------:R-:W-:Y:S02]  /*6610*/  SEL R93, R5, R0, !P0 ;  /* 0x00000000055d7207 */ /* 0x000fe40004000000 */
[----:B------:R-:W-:-:S07]  /*6620*/  SEL R0, R0, R5, !P0 ;  /* 0x0000000500007207 */ /* 0x000fce0004000000 */
.L_x_162:
[----:B------:R-:W-:Y:S01]  /*6630*/  LOP3.LUT P0, RZ, R3, 0xff, RZ, 0xc0, !PT ;  /* 0x000000ff03ff7812 */ /* 0x000fe2000780c0ff */
[----:B------:R-:W-:-:S12]  /*6640*/  IMAD.MOV.U32 R92, RZ, RZ, R0 ;  /* 0x000000ffff5c7224 */ /* 0x000fd800078e0000 */
[----:B------:R-:W-:Y:S05]  /*6650*/  @P0 BRA `(.L_x_165) ;  /* 0xffffffac00240947 */ /* 0x000fea000383ffff */
[----:B------:R-:W-:Y:S05]  /*6660*/  EXIT ;  /* 0x000000000000794d */ /* 0x000fea0003800000 */
.L_x_8:
[----:B0-----:R-:W-:Y:S01]  /*6670*/  ULDC.64 UR4, c[0x0][0x650] ;  /* 0x0001940000047ab9 */ /* 0x001fe20000000a00 */
        /* <DEDUP_REMOVED lines=25> */
.L_x_167:
[----:B------:R-:W0:Y:S01]  /*6810*/  LDC.64 R28, c[0x0][0x640] ;  /* 0x00019000ff1c7b82 */ /* 0x000e220000000a00 */
[-CC-:B------:R-:W-:Y:S01]  /*6820*/  SHF.R.U64 R22, R12, R6.reuse, R13.reuse ;  /* 0x000000060c167219 */ /* 0x180fe2000000120d */
[----:B------:R-:W-:Y:S01]  /*6830*/  IMAD.MOV.U32 R30, RZ, RZ, 0x1 ;  /* 0x00000001ff1e7424 */ /* 0x000fe200078e00ff */
[----:B------:R-:W-:Y:S02]  /*6840*/  SHF.R.U32.HI R6, RZ, R6, R13 ;  /* 0x00000006ff067219 */ /* 0x000fe4000001160d */
        /* <DEDUP_REMOVED lines=8> */
[----:B------:R-:W-:Y:S01]  /*68d0*/  IMAD.IADD R9, R9, 0x1, R11 ;  /* 0x0000000109097824 */ /* 0x000fe200078e020b */
[----:B0-----:R-:W-:-:S04]  /*68e0*/  ISETP.NE.U32.AND P0, PT, R28, RZ, PT ;  /* 0x000000ff1c00720c */ /* 0x001fc80003f05070 */
[----:B------:R-:W-:Y:S02]  /*68f0*/  ISETP.NE.AND.EX P0, PT, R29, RZ, PT, P0 ;  /* 0x000000ff1d00720c */ /* 0x000fe40003f05300 */
[----:B------:R-:W0:Y:S01]  /*6900*/  LDC R20, c[0x0][0x600] ;  /* 0x00018000ff147b82 */ /* 0x000e220000000800 */
[-CC-:B-1----:R-:W-:Y:S01]  /*6910*/  SHF.R.U64 R14, R8, R10.reuse, R9.reuse ;  /* 0x0000000a080e7219 */ /* 0x182fe20000001209 */
[----:B------:R-:W-:Y:S01]  /*6920*/  IMAD.MOV.U32 R8, RZ, RZ, -0x1 ;  /* 0xffffffffff087424 */ /* 0x000fe200078e00ff */
[----:B------:R-:W-:-:S05]  /*6930*/  SHF.R.U32.HI R9, RZ, R10, R9 ;  /* 0x0000000aff097219 */ /* 0x000fca0000011609 */
[----:B------:R-:W1:Y:S01]  /*6940*/  LDC R24, c[0x0][0x648] ;  /* 0x00019200ff187b82 */ /* 0x000e620000000800 */
[-CC-:B--2---:R-:W-:Y:S02]  /*6950*/  SHF.R.U64 R23, R14, R12.reuse, R9.reuse ;  /* 0x0000000c0e177219 */ /* 0x184fe40000001209 */
[----:B------:R-:W-:-:S05]  /*6960*/  SHF.R.U32.HI R6, RZ, R12, R9 ;  /* 0x0000000cff067219 */ /* 0x000fca0000011609 */
[----:B------:R-:W2:Y:S01]  /*6970*/  LDC R26, c[0x0][0x638] ;  /* 0x00018e00ff1a7b82 */ /* 0x000ea20000000800 */
[-C--:B---3--:R-:W-:Y:S02]  /*6980*/  SHF.L.U32 R8, R8, R27.reuse, RZ ;  /* 0x0000001b08087219 */ /* 0x088fe400000006ff */
[-CC-:B------:R-:W-:Y:S02]  /*6990*/  SHF.R.U64 R25, R23, R27.reuse, R6.reuse ;  /* 0x0000001b17197219 */ /* 0x180fe40000001206 */
[----:B------:R-:W-:Y:S02]  /*69a0*/  LOP3.LUT R32, RZ, R8, RZ, 0x33, !PT ;  /* 0x00000008ff207212 */ /* 0x000fe400078e33ff */
[----:B------:R-:W-:Y:S01]  /*69b0*/  SHF.R.U32.HI R9, RZ, R27, R6 ;  /* 0x0000001bff097219 */ /* 0x000fe20000011606 */
[----:B------:R-:W3:Y:S01]  /*69c0*/  LDC R31, c[0x0][0x610] ;  /* 0x00018400ff1f7b82 */ /* 0x000ee20000000800 */
[----:B------:R-:W-:Y:S01]  /*69d0*/  IMAD.MOV.U32 R8, RZ, RZ, R25 ;  /* 0x000000ffff087224 */ /* 0x000fe200078e0019 */
[----:B------:R-:W-:Y:S06]  /*69e0*/  @!P0 BRA `(.L_x_168) ;  /* 0x0000000000288947 */ /* 0x000fec0003800000 */
        /* <DEDUP_REMOVED lines=10> */
.L_x_168:
[----:B------:R-:W-:Y:S02]  /*6a90*/  ISETP.NE.AND P0, PT, R2, 0x1, PT ;  /* 0x000000010200780c */ /* 0x000fe40003f05270 */
[----:B-1----:R-:W-:Y:S01]  /*6aa0*/  SHF.R.U64 R6, R8, R24, R9 ;  /* 0x0000001808067219 */ /* 0x002fe20000001209 */
[----:B0-----:R-:W-:Y:S01]  /*6ab0*/  VIADD R9, R20, 0xffffffff ;  /* 0xffffffff14097836 */ /* 0x001fe20000000000 */
[----:B------:R-:W-:Y:S02]  /*6ac0*/  SHF.L.U32 R30, R30, R27, RZ ;  /* 0x0000001b1e1e7219 */ /* 0x000fe400000006ff */
[----:B------:R-:W-:Y:S01]  /*6ad0*/  LOP3.LUT R5, R23, R32, RZ, 0xc0, !PT ;  /* 0x0000002017057212 */ /* 0x000fe200078ec0ff */
[----:B------:R-:W-:-:S04]  /*6ae0*/  IMAD.MOV R8, RZ, RZ, -R6 ;  /* 0x000000ffff087224 */ /* 0x000fc800078e0a06 */
[----:B------:R-:W-:Y:S01]  /*6af0*/  IMAD R6, R30, R6, R5 ;  /* 0x000000061e067224 */ /* 0x000fe200078e0205 */
[----:B------:R-:W-:Y:S01]  /*6b00*/  LOP3.LUT R5, R14, R9, RZ, 0xc0, !PT ;  /* 0x000000090e057212 */ /* 0x000fe200078ec0ff */
[----:B------:R-:W-:Y:S02]  /*6b10*/  @P0 IMAD R3, R7, R21, R4 ;  /* 0x0000001507030224 */ /* 0x000fe400078e0204 */
[----:B--2---:R-:W-:Y:S02]  /*6b20*/  IMAD R4, R8, R26, R25 ;  /* 0x0000001a08047224 */ /* 0x004fe400078e0219 */
[----:B---3--:R-:W-:Y:S02]  /*6b30*/  IMAD R3, R6, R31, R3 ;  /* 0x0000001f06037224 */ /* 0x008fe400078e0203 */
[----:B------:R-:W-:Y:S02]  /*6b40*/  IMAD R4, R4, R20, R5 ;  /* 0x0000001404047224 */ /* 0x000fe400078e0205 */
[----:B------:R-:W-:-:S02]  /*6b50*/  IMAD.MOV.U32 R8, RZ, RZ, 0x1 ;  /* 0x00000001ff087424 */ /* 0x000fc400078e00ff */
[----:B------:R-:W-:Y:S01]  /*6b60*/  IMAD.MOV.U32 R6, RZ, RZ, R22 ;  /* 0x000000ffff067224 */ /* 0x000fe200078e0016 */
[----:B------:R-:W-:Y:S02]  /*6b70*/  SEL R13, R4, R3, !P0 ;  /* 0x00000003040d7207 */ /* 0x000fe40004000000 */
[----:B------:R-:W-:-:S07]  /*6b80*/  SEL R20, R3, R4, !P0 ;  /* 0x0000000403147207 */ /* 0x000fce0004000000 */
.L_x_166:
[----:B------:R-:W-:-:S08]  /*6b90*/  NOP ;  /* 0x0000000000007918 */ /* 0x000fd00000000000 */
[----:B------:R-:W0:-:S00]  /*6ba0*/  USETMAXREG.DEALLOC.CTAPOOL 0x28 ;  /* 0x00000028000079c8 */ /* 0x000e0000080e0500 */
[----:B0-----:R-:W-:-:S13]  /*6bb0*/  ISETP.NE.AND P0, PT, R0, RZ, PT ;  /* 0x000000ff0000720c */ /* 0x001fda0003f05270 */
[----:B------:R-:W-:Y:S05]  /*6bc0*/  @P0 EXIT ;  /* 0x000000000000094d */ /* 0x000fea0003800000 */
[----:B------:R-:W-:Y:S01]  /*6bd0*/  LOP3.LUT P0, RZ, R8, 0xff, RZ, 0xc0, !PT ;  /* 0x000000ff08ff7812 */ /* 0x000fe2000780c0ff */
[----:B------:R-:W-:Y:S02]  /*6be0*/  IMAD.MOV.U32 R0, RZ, RZ, 0x1 ;  /* 0x00000001ff007424 */ /* 0x000fe400078e00ff */
[----:B------:R-:W-:-:S10]  /*6bf0*/  IMAD.MOV.U32 R3, RZ, RZ, RZ ;  /* 0x000000ffff037224 */ /* 0x000fd400078e00ff */
[----:B------:R-:W-:Y:S05]  /*6c00*/  @!P0 BRA `(.L_x_169) ;  /* 0x0000000c00448947 */ /* 0x000fea0003800000 */
[----:B------:R-:W0:Y:S01]  /*6c10*/  LDC R0, c[0x0][0x28c] ;  /* 0x0000a300ff007b82 */ /* 0x000e220000000800 */
[----:B------:R-:W-:Y:S01]  /*6c20*/  ULDC UR5, c[0x0][0x658] ;  /* 0x0001960000057ab9 */ /* 0x000fe20000000800 */
[----:B------:R-:W-:Y:S01]  /*6c30*/  UMOV UR7, 0xffffffff ;  /* 0xffffffff00077882 */ /* 0x000fe20000000000 */
[----:B------:R-:W-:Y:S01]  /*6c40*/  ULDC UR6, c[0x0][0xc] ;  /* 0x0000030000067ab9 */ /* 0x000fe20000000800 */
[----:B------:R-:W-:Y:S01]  /*6c50*/  USHF.L.U32 UR8, UR7, UR5, URZ ;  /* 0x0000000507087299 */ /* 0x000fe2000800063f */
[----:B------:R-:W-:Y:S01]  /*6c60*/  BSSY B0, `(.L_x_169) ;  /* 0x00000cb000007945 */ /* 0x000fe20003800000 */
[----:B------:R-:W-:Y:S01]  /*6c70*/  UMOV UR9, 0x1 ;  /* 0x0000000100097882 */ /* 0x000fe20000000000 */
[----:B------:R-:W-:Y:S01]  /*6c80*/  ULDC UR7, c[0x0][0x10] ;  /* 0x0000040000077ab9 */ /* 0x000fe20000000800 */
[----:B------:R-:W1:Y:S01]  /*6c90*/  S2UR UR10, SR_CgaCtaId ;  /* 0x00000000000a79c3 */ /* 0x000e620000008800 */
[----:B------:R-:W-:Y:S01]  /*6ca0*/  UIMAD.WIDE.U32 UR6, UR6, UR7, URZ ;  /* 0x00000007060672a5 */ /* 0x000fe2000f8e003f */
[----:B------:R-:W-:Y:S01]  /*6cb0*/  IMAD.MOV.U32 R9, RZ, RZ, 0x1 ;  /* 0x00000001ff097424 */ /* 0x000fe200078e00ff */
[----:B------:R-:W-:Y:S01]  /*6cc0*/  USHF.L.U32 UR18, UR9, UR5, URZ ;  /* 0x0000000509127299 */ /* 0x000fe2000800063f */
[----:B------:R-:W-:Y:S01]  /*6cd0*/  LOP3.LUT R8, R19, 0x2, RZ, 0xfc, !PT ;  /* 0x0000000213087812 */ /* 0x000fe200078efcff */
[----:B------:R-:W-:Y:S01]  /*6ce0*/  ULDC UR4, c[0x0][0x600] ;  /* 0x0001800000047ab9 */ /* 0x000fe20000000800 */
[----:B------:R-:W-:Y:S01]  /*6cf0*/  ULDC UR5, c[0x0][0x14] ;  /* 0x0000050000057ab9 */ /* 0x000fe20000000800 */
[----:B------:R-:W-:-:S02]  /*6d00*/  UIADD3 UR4, UR4, -0x1, URZ ;  /* 0xffffffff04047890 */ /* 0x000fc4000fffe03f */
[----:B------:R-:W-:Y:S02]  /*6d10*/  UIMAD.WIDE.U32 UR22, UR6, UR5, URZ ;  /* 0x00000005061672a5 */ /* 0x000fe4000f8e003f */
[----:B------:R-:W-:Y:S02]  /*6d20*/  UIMAD UR13, UR7, UR5, URZ ;  /* 0x00000005070d72a4 */ /* 0x000fe4000f8e023f */
[----:B------:R-:W-:Y:S02]  /*6d30*/  ULOP3.LUT UR17, URZ, UR8, URZ, 0x33, !UPT ;  /* 0x000000083f117292 */ /* 0x000fe4000f8e333f */
[----:B------:R-:W-:Y:S01]  /*6d40*/  UIADD3 UR13, UR23, UR13, URZ ;  /* 0x0000000d170d7290 */ /* 0x000fe2000fffe03f */
[----:B0-----:R-:W-:Y:S01]  /*6d50*/  VIADD R0, R0, 0x1f ;  /* 0x0000001f00007836 */ /* 0x001fe20000000000 */
[----:B------:R-:W-:-:S04]  /*6d60*/  ULDC.64 UR24, c[0x0][0x198] ;  /* 0x0000660000187ab9 */ /* 0x000fc80000000a00 */
[----:B------:R-:W-:Y:S01]  /*6d70*/  SHF.R.S32.HI R3, RZ, 0x1f, R0 ;  /* 0x0000001fff037819 */ /* 0x000fe20000011400 */
[----:B-1----:R-:W-:-:S03]  /*6d80*/  IMAD.U32 R11, RZ, RZ, UR10 ;  /* 0x0000000aff0b7e24 */ /* 0x002fc6000f8e00ff */
[----:B------:R-:W-:Y:S01]  /*6d90*/  LEA.HI R3, R3, R0, RZ, 0x5 ;  /* 0x0000000003037211 */ /* 0x000fe200078f28ff */
[----:B------:R-:W-:-:S03]  /*6da0*/  IMAD.MOV.U32 R0, RZ, RZ, 0x1 ;  /* 0x00000001ff007424 */ /* 0x000fc600078e00ff */
[----:B------:R-:W-:Y:S01]  /*6db0*/  SHF.R.S32.HI R10, RZ, 0x5, R3 ;  /* 0x00000005ff0a7819 */ /* 0x000fe20000011403 */
[----:B------:R-:W-:-:S04]  /*6dc0*/  IMAD.MOV.U32 R3, RZ, RZ, RZ ;  /* 0x000000ffff037224 */ /* 0x000fc800078e00ff */
[----:B------:R-:W-:-:S07]  /*6dd0*/  VIADD R12, R10, 0x1 ;  /* 0x000000010a0c7836 */ /* 0x000fce0000000000 */
.L_x_180:
[----:B------:R-:W-:-:S03]  /*6de0*/  UMOV UR5, 0xffffffff ;  /* 0xffffffff00057882 */ /* 0x000fc60000000000 */
[----:B------:R-:W-:Y:S05]  /*6df0*/  BRA.DIV UR5, `(.L_x_170) ;  /* 0x0000001605187947 */ /* 0x000fea000b800000 */
[----:B------:R-:W-:-:S13]  /*6e00*/  ELECT P6, URZ, PT ;  /* 0x00000000003f782f */ /* 0x000fda00038c0000 */
.L_x_201:
[----:B------:R-:W0:Y:S01]  /*6e10*/  LDC R4, c[0x0][0x28c] ;  /* 0x0000a300ff047b82 */ /* 0x000e220000000800 */
[----:B------:R-:W-:Y:S01]  /*6e20*/  BSSY B1, `(.L_x_171) ;  /* 0x000003b000017945 */ /* 0x000fe20003800000 */
[----:B0-----:R-:W-:-:S13]  /*6e30*/  ISETP.LT.OR P6, PT, R4, 0x1, !P6 ;  /* 0x000000010400780c */ /* 0x001fda00077c1670 */
[----:B------:R-:W-:Y:S05]  /*6e40*/  @P6 BRA `(.L_x_172) ;  /* 0x0000000000e06947 */ /* 0x000fea0003800000 */
[----:B------:R-:W-:Y:S02]  /*6e50*/  IMAD R20, R20, 0x8, R11 ;  /* 0x0000000814147824 */ /* 0x000fe400078e020b */
[----:B------:R-:W-:Y:S02]  /*6e60*/  IMAD.SHL.U32 R15, R13, 0x80, RZ ;  /* 0x000000800d0f7824 */ /* 0x000fe400078e00ff */
[----:B------:R-:W-:Y:S02]  /*6e70*/  IMAD.MOV.U32 R22, RZ, RZ, RZ ;  /* 0x000000ffff167224 */ /* 0x000fe400078e00ff */
[----:B------:R-:W-:Y:S02]  /*6e80*/  IMAD.MOV.U32 R4, RZ, RZ, R12 ;  /* 0x000000ffff047224 */ /* 0x000fe400078e000c */
[----:B------:R-:W-:Y:S02]  /*6e90*/  IMAD.MOV.U32 R5, RZ, RZ, R0 ;  /* 0x000000ffff057224 */ /* 0x000fe400078e0000 */
[----:B------:R-:W-:-:S02]  /*6ea0*/  IMAD.MOV.U32 R14, RZ, RZ, R3 ;  /* 0x000000ffff0e7224 */ /* 0x000fc400078e0003 */
[----:B------:R-:W-:-:S07]  /*6eb0*/  IMAD.SHL.U32 R21, R20, 0x10, RZ ;  /* 0x0000001014157824 */ /* 0x000fce00078e00ff */
.L_x_175:
[----:B------:R-:W0:Y:S01]  /*6ec0*/  S2UR UR5, SR_CgaCtaId ;  /* 0x00000000000579c3 */ /* 0x000e220000008800 */
[----:B------:R-:W-:Y:S02]  /*6ed0*/  MOV R20, 0x400 ;  /* 0x0000040000147802 */ /* 0x000fe40000000f00 */
[----:B------:R-:W-:Y:S02]  /*6ee0*/  SHF.L.U32 R7, R5, 0x1f, RZ ;  /* 0x0000001f05077819 */ /* 0x000fe400000006ff */
[----:B------:R-:W-:-:S13]  /*6ef0*/  LOP3.LUT P1, RZ, R18, 0x7f, RZ, 0xc0, !PT ;  /* 0x0000007f12ff7812 */ /* 0x000fda000782c0ff */
[----:B------:R-:W1:Y:S01]  /*6f00*/  @!P1 LDC R13, c[0x0][0x500] ;  /* 0x00014000ff0d9b82 */ /* 0x000e620000000800 */
[----:B0-----:R-:W-:-:S05]  /*6f10*/  IMAD.U32 R11, RZ, RZ, UR5 ;  /* 0x00000005ff0b7e24 */ /* 0x001fca000f8e00ff */
[----:B------:R-:W-:-:S05]  /*6f20*/  LEA R23, R11, R20, 0x18 ;  /* 0x000000140b177211 */ /* 0x000fca00078ec0ff */
[----:B------:R-:W-:-:S04]  /*6f30*/  IMAD R20, R14, 0x8, R23 ;  /* 0x000000080e147824 */ /* 0x000fc800078e0217 */
[----:B------:R-:W0:Y:S02]  /*6f40*/  SYNCS.PHASECHK.TRANS64.TRYWAIT P0, [R20+URZ+0x70], R7 ;  /* 0x00007007140075a7 */ /* 0x000e24000800017f */
[----:B01----:R-:W-:Y:S05]  /*6f50*/  @!P0 BRA `(.L_x_173) ;  /* 0x0000001000e08947 */ /* 0x003fea0003800000 */
.L_x_202:
[----:B0-----:R-:W-:Y:S01]  /*6f60*/  PRMT R7, R8, 0x9910, RZ ;  /* 0x0000991008077816 */ /* 0x001fe200000000ff */
[----:B------:R0:W-:Y:S03]  /*6f70*/  @!P1 SYNCS.ARRIVE.TRANS64 RZ, [R20+URZ], R13 ;  /* 0x0000000d14ff99a7 */ /* 0x0001e6000800003f */
[----:B------:R-:W-:-:S13]  /*6f80*/  ISETP.NE.AND P0, PT, R7, 0x2, PT ;  /* 0x000000020700780c */ /* 0x000fda0003f05270 */
[----:B0-----:R-:W-:Y:S05]  /*6f90*/  @P0 BRA `(.L_x_174) ;  /* 0x0000000000040947 */ /* 0x001fea0003800000 */
[----:B------:R-:W-:Y:S01]  /*6fa0*/  BPT.TRAP 0x1 ;  /* 0x000000040000795c */ /* 0x000fe20000300000 */
.L_x_174:
[----:B------:R-:W-:Y:S01]  /*6fb0*/  IMAD R7, R14, 0x8, R11 ;  /* 0x000000080e077824 */ /* 0x000fe200078e020b */
[----:B------:R-:W-:Y:S01]  /*6fc0*/  R2UR UR9, R20 ;  /* 0x00000000140972ca */ /* 0x000fe200000e0000 */
[----:B------:R-:W-:Y:S01]  /*6fd0*/  VIADD R4, R4, 0xffffffff ;  /* 0xffffffff04047836 */ /* 0x000fe20000000000 */
[----:B------:R-:W-:Y:S01]  /*6fe0*/  UIADD3 UR6, UP0, UR24, 0xf0, URZ ;  /* 0x000000f018067890 */ /* 0x000fe2000ff1e03f */
[----:B------:R-:W-:Y:S01]  /*6ff0*/  IMAD.SHL.U32 R7, R7, 0x200, RZ ;  /* 0x0000020007077824 */ /* 0x000fe200078e00ff */
[----:B------:R-:W-:Y:S01]  /*7000*/  R2UR UR11, R21 ;  /* 0x00000000150b72ca */ /* 0x000fe200000e0000 */
[----:B------:R-:W-:Y:S01]  /*7010*/  UIADD3 UR26, UP1, UR24, 0x1f0, URZ ;  /* 0x000001f0181a7890 */ /* 0x000fe2000ff3e03f */
[----:B------:R-:W-:Y:S01]  /*7020*/  R2UR UR10, R22 ;  /* 0x00000000160a72ca */ /* 0x000fe200000e0000 */
[--C-:B------:R-:W-:Y:S01]  /*7030*/  IMAD R7, R7, 0x2, R23.reuse ;  /* 0x0000000207077824 */ /* 0x100fe200078e0217 */
[----:B------:R-:W-:Y:S01]  /*7040*/  R2UR UR12, R6 ;  /* 0x00000000060c72ca */ /* 0x000fe200000e0000 */
[C---:B------:R-:W-:Y:S01]  /*7050*/  IMAD R23, R14.reuse, 0x2000, R23 ;  /* 0x000020000e177824 */ /* 0x040fe200078e0217 */
[----:B------:R-:W-:Y:S01]  /*7060*/  R2UR UR19, R15 ;  /* 0x000000000f1372ca */ /* 0x000fe200000e0000 */
[----:B------:R-:W-:Y:S01]  /*7070*/  UIADD3.X UR7, URZ, UR25, URZ, UP0, !UPT ;  /* 0x000000193f077290 */ /* 0x000fe200087fe43f */
[----:B------:R-:W-:Y:S01]  /*7080*/  R2UR UR5, R7 ;  /* 0x00000000070572ca */ /* 0x000fe200000e0000 */
[----:B------:R-:W-:Y:S01]  /*7090*/  VIADD R14, R14, 0x1 ;  /* 0x000000010e0e7836 */ /* 0x000fe20000000000 */
[----:B------:R-:W-:Y:S01]  /*70a0*/  R2UR UR8, R23 ;  /* 0x00000000170872ca */ /* 0x000fe200000e0000 */
[----:B------:R-:W-:Y:S01]  /*70b0*/  UIADD3.X UR27, URZ, UR25, URZ, UP1, !UPT ;  /* 0x000000193f1b7290 */ /* 0x000fe20008ffe43f */
[----:B------:R-:W-:Y:S01]  /*70c0*/  ISETP.GT.AND P1, PT, R4, 0x1, PT ;  /* 0x000000010400780c */ /* 0x000fe20003f24270 */
[----:B------:R-:W-:Y:S01]  /*70d0*/  UMOV UR20, 0xff0000 ;  /* 0x00ff000000147882 */ /* 0x000fe20000000000 */
[----:B------:R-:W-:Y:S01]  /*70e0*/  UMOV UR14, 0x0 ;  /* 0x00000000000e7882 */ /* 0x000fe20000000000 */
[----:B------:R-:W-:Y:S01]  /*70f0*/  UMOV UR15, 0x10000000 ;  /* 0x10000000000f7882 */ /* 0x000fe20000000000 */
[----:B------:R-:W-:Y:S01]  /*7100*/  ISETP.NE.AND P0, PT, R14, 0xe, PT ;  /* 0x0000000e0e00780c */ /* 0x000fe20003f05270 */
[----:B------:R-:W-:-:S03]  /*7110*/  VIADD R22, R22, 0x20 ;  /* 0x0000002016167836 */ /* 0x000fc60000000000 */
[----:B------:R-:W-:Y:S01]  /*7120*/  SEL R20, RZ, 0x1, P0 ;  /* 0x00000001ff147807 */ /* 0x000fe20000000000 */
[----:B------:R-:W-:Y:S01]  /*7130*/  UIADD3 UR5, UR5, 0x200, URZ ;  /* 0x0000020005057890 */ /* 0x000fe2000fffe03f */
[----:B------:R-:W-:Y:S01]  /*7140*/  SEL R14, R14, RZ, P0 ;  /* 0x000000ff0e0e7207 */ /* 0x000fe20000000000 */
[----:B------:R-:W-:Y:S01]  /*7150*/  UIADD3 UR16, UR8, 0x1c200, URZ ;  /* 0x0001c20008107890 */ /* 0x000fe2000fffe03f */
[----:B------:R-:W-:-:S04]  /*7160*/  LOP3.LUT R5, R5, R20, RZ, 0x3c, !PT ;  /* 0x0000001405057212 */ /* 0x000fc800078e3cff */
[----:B------:R-:W-:Y:S02]  /*7170*/  UMOV UR8, UR5 ;  /* 0x0000000500087c82 */ /* 0x000fe40008000000 */
[----:B------:R0:W-:Y:S02]  /*7180*/  UTMALDG.3D.MULTICAST [UR8], [UR6], UR20, desc[UR14] ;  /* 0x00000e08060073b4 */ /* 0x0001e40008011814 */
[----:B0-----:R-:W-:Y:S01]  /*7190*/  UMOV UR8, UR16 ;  /* 0x0000001000087c82 */ /* 0x001fe20008000000 */
[----:B------:R-:W-:Y:S02]  /*71a0*/  UMOV UR11, UR19 ;  /* 0x00000013000b7c82 */ /* 0x000fe40008000000 */
[----:B------:R0:W-:Y:S02]  /*71b0*/  UTMALDG.3D [UR8], [UR26], desc[UR14] ;  /* 0x00000e081a0075b4 */ /* 0x0001e40008011000 */
[----:B0-----:R-:W-:Y:S05]  /*71c0*/  @P1 BRA `(.L_x_175) ;  /* 0xfffffffc003c1947 */ /* 0x001fea000383ffff */
.L_x_172:
[----:B------:R-:W-:Y:S05]  /*71d0*/  BSYNC B1 ;  /* 0x0000000000017941 */ /* 0x000fea0003800000 */
.L_x_171:
[----:B------:R-:W-:Y:S01]  /*71e0*/  LOP3.LUT P1, RZ, R9, 0xff, RZ, 0xc0, !PT ;  /* 0x000000ff09ff7812 */ /* 0x000fe2000782c0ff */
[C---:B------:R-:W-:Y:S01]  /*71f0*/  IMAD.IADD R6, R10.reuse, 0x1, R3 ;  /* 0x000000010a067824 */ /* 0x040fe200078e0203 */
[----:B------:R-:W-:Y:S01]  /*7200*/  ULDC.64 UR6, c[0x0][0x650] ;  /* 0x0001940000067ab9 */ /* 0x000fe20000000a00 */
[----:B------:R-:W-:Y:S01]  /*7210*/  ISETP.GE.U32.AND P2, PT, R10, 0xe, PT ;  /* 0x0000000e0a00780c */ /* 0x000fe20003f46070 */
[----:B------:R-:W-:Y:S01]  /*7220*/  BSSY B1, `(.L_x_176) ;  /* 0x000006c000017945 */ /* 0x000fe20003800000 */
[----:B------:R-:W-:Y:S01]  /*7230*/  IMAD.MOV.U32 R20, RZ, RZ, -0x1 ;  /* 0xffffffffff147424 */ /* 0x000fe200078e00ff */
[----:B------:R-:W-:Y:S01]  /*7240*/  ISETP.GT.U32.AND P0, PT, R6, 0xd, PT ;  /* 0x0000000d0600780c */ /* 0x000fe20003f04070 */
[----:B------:R-:W-:Y:S01]  /*7250*/  IMAD.MOV.U32 R13, RZ, RZ, -0x1 ;  /* 0xffffffffff0d7424 */ /* 0x000fe200078e00ff */
[----:B------:R-:W-:Y:S02]  /*7260*/  SHF.R.U32.HI R4, RZ, 0x1, R6 ;  /* 0x00000001ff047819 */ /* 0x000fe40000011606 */
[----:B------:R-:W-:-:S02]  /*7270*/  ISETP.LT.U32.AND P0, PT, R10, 0xe, P0 ;  /* 0x0000000e0a00780c */ /* 0x000fc40000701070 */
[----:B------:R-:W-:Y:S01]  /*7280*/  PRMT R9, RZ, 0x7610, R9 ;  /* 0x00007610ff097816 */ /* 0x000fe20000000009 */
[----:B------:R-:W0:Y:S01]  /*7290*/  @P1 S2R R11, SR_CgaCtaId ;  /* 0x00000000000b1919 */ /* 0x000e220000008800 */
[----:B------:R-:W-:Y:S01]  /*72a0*/  @P1 MOV R14, 0x400 ;  /* 0x00000400000e1802 */ /* 0x000fe20000000f00 */
[----:B------:R-:W-:Y:S01]  /*72b0*/  IMAD.WIDE.U32 R4, R4, -0x6db6db6d, RZ ;  /* 0x9249249304047825 */ /* 0x000fe200078e00ff */
[----:B------:R-:W-:-:S04]  /*72c0*/  SEL R3, RZ, 0x1, !P0 ;  /* 0x00000001ff037807 */ /* 0x000fc80004000000 */
[----:B------:R-:W-:Y:S02]  /*72d0*/  SHF.R.U32.HI R5, RZ, 0x2, R5 ;  /* 0x00000002ff057819 */ /* 0x000fe40000011605 */
[----:B------:R-:W-:Y:S02]  /*72e0*/  LOP3.LUT R0, R0, R3, RZ, 0x3c, !PT ;  /* 0x0000000300007212 */ /* 0x000fe400078e3cff */
[----:B------:R-:W-:Y:S01]  /*72f0*/  PRMT R4, RZ, 0x7610, R4 ;  /* 0x00007610ff047816 */ /* 0x000fe20000000004 */
[----:B------:R-:W-:Y:S01]  /*7300*/  IMAD R3, R5, -0xe, R6 ;  /* 0xfffffff205037824 */ /* 0x000fe200078e0206 */
[----:B------:R-:W-:Y:S01]  /*7310*/  @P2 LOP3.LUT R0, R0, 0x1, R5, 0x78, !PT ;  /* 0x0000000100002812 */ /* 0x000fe200078e7805 */
[----:B------:R-:W-:Y:S01]  /*7320*/  IMAD.MOV.U32 R6, RZ, RZ, -0x1 ;  /* 0xffffffffff067424 */ /* 0x000fe200078e00ff */
[----:B0-----:R-:W-:-:S04]  /*7330*/  @P1 LEA R14, R11, R14, 0x18 ;  /* 0x0000000e0b0e1211 */ /* 0x001fc800078ec0ff */
[----:B------:R0:W-:Y:S01]  /*7340*/  @P1 SYNCS.ARRIVE.TRANS64.A1T0 RZ, [R14+URZ+0xf8], RZ ;  /* 0x0000f8ff0eff19a7 */ /* 0x0001e2000810003f */
[----:B------:R-:W-:-:S04]  /*7350*/  IADD3 R16, P1, R16, UR22, RZ ;  /* 0x0000001610107c10 */ /* 0x000fc8000ff3e0ff */
[----:B------:R-:W-:Y:S02]  /*7360*/  IADD3.X R17, R17, UR13, RZ, P1, !PT ;  /* 0x0000000d11117c10 */ /* 0x000fe40008ffe4ff */
[----:B------:R-:W-:-:S04]  /*7370*/  ISETP.GE.U32.AND P0, PT, R16, UR6, PT ;  /* 0x0000000610007c0c */ /* 0x000fc8000bf06070 */
[----:B------:R-:W-:-:S13]  /*7380*/  ISETP.GE.U32.AND.EX P0, PT, R17, UR7, PT, P0 ;  /* 0x0000000711007c0c */ /* 0x000fda000bf06100 */
[----:B0-----:R-:W-:Y:S05]  /*7390*/  @P0 BRA `(.L_x_177) ;  /* 0x0000000400500947 */ /* 0x001fea0003800000 */
[----:B------:R-:W0:Y:S01]  /*73a0*/  S2R R15, SR_CTAID.X ;  /* 0x00000000000f7919 */ /* 0x000e220000002500 */
[----:B------:R-:W-:Y:S01]  /*73b0*/  ULDC.64 UR6, c[0x0][0x628] ;  /* 0x00018a0000067ab9 */ /* 0x000fe20000000a00 */
[----:B------:R-:W1:Y:S01]  /*73c0*/  LDC R20, c[0x0][0x144] ;  /* 0x00005100ff147b82 */ /* 0x000e620000000800 */
[----:B------:R-:W-:Y:S01]  /*73d0*/  ISETP.NE.U32.AND P0, PT, RZ, UR6, PT ;  /* 0x00000006ff007c0c */ /* 0x000fe2000bf05070 */
[----:B------:R-:W2:Y:S01]  /*73e0*/  S2R R13, SR_CTAID.Y ;  /* 0x00000000000d7919 */ /* 0x000ea20000002600 */
[----:B------:R-:W-:Y:S01]  /*73f0*/  ULDC UR8, c[0x0][0x630] ;  /* 0x00018c0000087ab9 */ /* 0x000fe20000000800 */
[----:B------:R-:W-:Y:S01]  /*7400*/  ULDC UR9, c[0x0][0x150] ;  /* 0x0000540000097ab9 */ /* 0x000fe20000000800 */
[----:B------:R-:W-:Y:S01]  /*7410*/  ISETP.NE.AND.EX P0, PT, RZ, UR7, PT, P0 ;  /* 0x00000007ff007c0c */ /* 0x000fe2000bf05300 */
[----:B------:R-:W-:Y:S02]  /*7420*/  IMAD.MOV.U32 R4, RZ, RZ, R16 ;  /* 0x000000ffff047224 */ /* 0x000fe400078e0010 */
[----:B------:R-:W-:Y:S01]  /*7430*/  IMAD.MOV.U32 R5, RZ, RZ, R17 ;  /* 0x000000ffff057224 */ /* 0x000fe200078e0011 */
[----:B0-----:R-:W-:-:S09]  /*7440*/  I2FP.F32.U32 R22, R15 ;  /* 0x0000000f00167245 */ /* 0x001fd20000201000 */
[----:B------:R-:W-:Y:S05]  /*7450*/  @!P0 BRA `(.L_x_178) ;  /* 0x0000000000288947 */ /* 0x000fea0003800000 */
[----:B------:R-:W-:Y:S02]  /*7460*/  ULDC UR5, c[0x0][0x634] ;  /* 0x00018d0000057ab9 */ /* 0x000fe40000000800 */
[----:B------:R-:W-:-:S05]  /*7470*/  IADD3 R5, P0, R16, UR5, RZ ;  /* 0x0000000510057c10 */ /* 0x000fca000ff1e0ff */
[----:B------:R-:W-:-:S04]  /*7480*/  IMAD.X R21, RZ, RZ, R17, P0 ;  /* 0x000000ffff157224 */ /* 0x000fc800000e0611 */
[----:B------:R-:W-:-:S04]  /*7490*/  IMAD.WIDE.U32 R6, R21, UR6, RZ ;  /* 0x0000000615067c25 */ /* 0x000fc8000f8e00ff */
[----:B------:R-:W-:-:S04]  /*74a0*/  IMAD.WIDE.U32 R6, P0, R5, UR7, R6 ;  /* 0x0000000705067c25 */ /* 0x000fc8000f800006 */
[----:B------:R-:W-:-:S04]  /*74b0*/  IMAD.WIDE.U32 R4, R5, UR6, RZ ;  /* 0x0000000605047c25 */ /* 0x000fc8000f8e00ff */
[----:B------:R-:W-:Y:S01]  /*74c0*/  IMAD.MOV.U32 R4, RZ, RZ, R7 ;  /* 0x000000ffff047224 */ /* 0x000fe200078e0007 */
[----:B------:R-:W-:Y:S01]  /*74d0*/  IADD3 RZ, P1, R5, R6, RZ ;  /* 0x0000000605ff7210 */ /* 0x000fe20007f3e0ff */
[----:B------:R-:W-:-:S04]  /*74e0*/  IMAD.X R5, RZ, RZ, RZ, P0 ;  /* 0x000000ffff057224 */ /* 0x000fc800000e06ff */
[----:B------:R-:W-:-:S08]  /*74f0*/  IMAD.WIDE.U32.X R4, R21, UR7, R4, P1 ;  /* 0x0000000715047c25 */ /* 0x000fd000088e0404 */
.L_x_178:
[----:B------:R-:W-:Y:S01]  /*7500*/  FMUL R22, R22, UR9 ;  /* 0x0000000916167c20 */ /* 0x000fe20008400000 */
[--C-:B------:R-:W-:Y:S01]  /*7510*/  SHF.R.U64 R14, R4, UR8, R5.reuse ;  /* 0x00000008040e7c19 */ /* 0x100fe20008001205 */
[----:B------:R-:W-:Y:S01]  /*7520*/  ULDC.64 UR6, c[0x0][0x620] ;  /* 0x0001880000067ab9 */ /* 0x000fe20000000a00 */
[----:B------:R-:W-:Y:S01]  /*7530*/  SHF.R.U32.HI R4, RZ, UR8, R5 ;  /* 0x00000008ff047c19 */ /* 0x000fe20008011605 */
[----:B------:R-:W-:Y:S01]  /*7540*/  ULDC.64 UR8, c[0x0][0x640] ;  /* 0x0001900000087ab9 */ /* 0x000fe20000000a00 */
[----:B------:R-:W-:Y:S01]  /*7550*/  IADD3 R5, P0, RZ, -R14, RZ ;  /* 0x8000000eff057210 */ /* 0x000fe20007f1e0ff */
[----:B------:R-:W0:Y:S01]  /*7560*/  F2I.U32.TRUNC.NTZ R22, R22 ;  /* 0x0000001600167305 */ /* 0x000e22000020f000 */
[----:B------:R-:W-:-:S03]  /*7570*/  ULDC UR5, c[0x0][0x618] ;  /* 0x0001860000057ab9 */ /* 0x000fc60000000800 */
[----:B------:R-:W-:Y:S01]  /*7580*/  IMAD.X R4, RZ, RZ, ~R4, P0 ;  /* 0x000000ffff047224 */ /* 0x000fe200000e0e04 */
[----:B------:R-:W-:-:S03]  /*7590*/  ISETP.NE.U32.AND P0, PT, RZ, UR8, PT ;  /* 0x00000008ff007c0c */ /* 0x000fc6000bf05070 */
[----:B------:R-:W-:Y:S01]  /*75a0*/  IMAD R4, R4, UR6, RZ ;  /* 0x0000000604047c24 */ /* 0x000fe2000f8e02ff */
[----:B------:R-:W-:-:S03]  /*75b0*/  ISETP.NE.AND.EX P0, PT, RZ, UR9, PT, P0 ;  /* 0x00000009ff007c0c */ /* 0x000fc6000bf05300 */
[C---:B------:R-:W-:Y:S02]  /*75c0*/  IMAD R7, R5.reuse, UR7, R4 ;  /* 0x0000000705077c24 */ /* 0x040fe4000f8e0204 */
[----:B------:R-:W-:Y:S01]  /*75d0*/  IMAD.WIDE.U32 R4, R5, UR6, R16 ;  /* 0x0000000605047c25 */ /* 0x000fe2000f8e0010 */
[----:B------:R-:W-:-:S03]  /*75e0*/  ULDC UR6, c[0x0][0x154] ;  /* 0x0000550000067ab9 */ /* 0x000fc60000000800 */
[----:B0-----:R-:W-:Y:S02]  /*75f0*/  IMAD.MOV R6, RZ, RZ, -R22 ;  /* 0x000000ffff067224 */ /* 0x001fe400078e0a16 */
[----:B------:R-:W-:Y:S02]  /*7600*/  IMAD.IADD R5, R5, 0x1, R7 ;  /* 0x0000000105057824 */ /* 0x000fe400078e0207 */
[----:B-1----:R-:W-:Y:S01]  /*7610*/  IMAD R15, R20, R6, R15 ;  /* 0x00000006140f7224 */ /* 0x002fe200078e020f */
[----:B--2---:R-:W-:Y:S01]  /*7620*/  I2FP.F32.U32 R6, R13 ;  /* 0x0000000d00067245 */ /* 0x004fe20000201000 */
[----:B------:R-:W0:Y:S01]  /*7630*/  LDC R20, c[0x0][0x148] ;  /* 0x00005200ff147b82 */ /* 0x000e220000000800 */
[--C-:B------:R-:W-:Y:S02]  /*7640*/  SHF.R.U64 R21, R4, UR5, R5.reuse ;  /* 0x0000000504157c19 */ /* 0x100fe40008001205 */
[----:B------:R-:W-:Y:S01]  /*7650*/  SHF.R.U32.HI R4, RZ, UR5, R5 ;  /* 0x00000005ff047c19 */ /* 0x000fe20008011605 */
[----:B------:R-:W-:Y:S01]  /*7660*/  FMUL R6, R6, UR6 ;  /* 0x0000000606067c20 */ /* 0x000fe20008400000 */
[----:B------:R-:W-:-:S02]  /*7670*/  ULDC UR5, c[0x0][0x608] ;  /* 0x0001820000057ab9 */ /* 0x000fc40000000800 */
[--C-:B------:R-:W-:Y:S01]  /*7680*/  SHF.R.U64 R23, R21, UR5, R4.reuse ;  /* 0x0000000515177c19 */ /* 0x100fe20008001204 */
[----:B------:R1:W2:Y:S01]  /*7690*/  F2I.U32.TRUNC.NTZ R24, R6 ;  /* 0x0000000600187305 */ /* 0x0002a2000020f000 */
[----:B------:R-:W-:Y:S01]  /*76a0*/  SHF.R.U32.HI R4, RZ, UR5, R4 ;  /* 0x00000005ff047c19 */ /* 0x000fe20008011604 */
[----:B------:R-:W-:-:S03]  /*76b0*/  ULDC UR5, c[0x0][0x658] ;  /* 0x0001960000057ab9 */ /* 0x000fc60000000800 */
[--C-:B------:R-:W-:Y:S02]  /*76c0*/  SHF.R.U64 R22, R23, UR5, R4.reuse ;  /* 0x0000000517167c19 */ /* 0x100fe40008001204 */
[----:B------:R-:W-:-:S03]  /*76d0*/  SHF.R.U32.HI R25, RZ, UR5, R4 ;  /* 0x00000005ff197c19 */ /* 0x000fc60008011604 */
[----:B------:R-:W-:Y:S02]  /*76e0*/  IMAD.MOV.U32 R4, RZ, RZ, R22 ;  /* 0x000000ffff047224 */ /* 0x000fe400078e0016 */
[----:B------:R-:W-:Y:S01]  /*76f0*/  IMAD.MOV.U32 R5, RZ, RZ, R25 ;  /* 0x000000ffff057224 */ /* 0x000fe200078e0019 */
[----:B-1----:R-:W-:Y:S06]  /*7700*/  @!P0 BRA `(.L_x_179) ;  /* 0x0000000000288947 */ /* 0x002fec0003800000 */
        /* <DEDUP_REMOVED lines=10> */
.L_x_179:
[----:B------:R-:W-:Y:S01]  /*77b0*/  ISETP.NE.AND P0, PT, R2, 0x1, PT ;  /* 0x000000010200780c */ /* 0x000fe20003f05270 */
[----:B------:R-:W-:Y:S01]  /*77c0*/  ULDC UR5, c[0x0][0x648] ;  /* 0x0001920000057ab9 */ /* 0x000fe20000000800 */
[----:B------:R-:W-:Y:S01]  /*77d0*/  LOP3.LUT R23, R23, UR17, RZ, 0xc0, !PT ;  /* 0x0000001117177c12 */ /* 0x000fe2000f8ec0ff */
[----:B--2---:R-:W-:Y:S01]  /*77e0*/  IMAD.MOV R24, RZ, RZ, -R24 ;  /* 0x000000ffff187224 */ /* 0x004fe200078e0a18 */
[----:B------:R-:W-:Y:S01]  /*77f0*/  SHF.R.U64 R4, R4, UR5, R5 ;  /* 0x0000000504047c19 */ /* 0x000fe20008001205 */
[----:B------:R-:W-:Y:S01]  /*7800*/  ULDC UR5, c[0x0][0x638] ;  /* 0x00018e0000057ab9 */ /* 0x000fe20000000800 */
[----:B------:R-:W-:Y:S01]  /*7810*/  LOP3.LUT R21, R21, UR4, RZ, 0xc0, !PT ;  /* 0x0000000415157c12 */ /* 0x000fe2000f8ec0ff */
[----:B------:R-:W-:Y:S01]  /*7820*/  ULDC UR6, c[0x0][0x610] ;  /* 0x0001840000067ab9 */ /* 0x000fe20000000800 */
[----:B------:R-:W-:Y:S02]  /*7830*/  IMAD.MOV.U32 R6, RZ, RZ, R14 ;  /* 0x000000ffff067224 */ /* 0x000fe400078e000e */
[----:B------:R-:W-:-:S02]  /*7840*/  IMAD.MOV R5, RZ, RZ, -R4 ;  /* 0x000000ffff057224 */ /* 0x000fc400078e0a04 */
[----:B------:R-:W-:Y:S02]  /*7850*/  IMAD R4, R4, UR18, R23 ;  /* 0x0000001204047c24 */ /* 0x000fe4000f8e0217 */
[----:B0-----:R-:W-:Y:S02]  /*7860*/  @P0 IMAD R15, R20, R24, R13 ;  /* 0x00000018140f0224 */ /* 0x001fe400078e020d */
[----:B------:R-:W-:Y:S01]  /*7870*/  IMAD R22, R5, UR5, R22 ;  /* 0x0000000505167c24 */ /* 0x000fe2000f8e0216 */
[----:B------:R-:W-:Y:S01]  /*7880*/  ULDC UR5, c[0x0][0x600] ;  /* 0x0001800000057ab9 */ /* 0x000fe20000000800 */
[----:B------:R-:W-:Y:S02]  /*7890*/  IMAD R15, R4, UR6, R15 ;  /* 0x00000006040f7c24 */ /* 0x000fe4000f8e020f */
[----:B------:R-:W-:Y:S02]  /*78a0*/  IMAD R22, R22, UR5, R21 ;  /* 0x0000000516167c24 */ /* 0x000fe4000f8e0215 */
[----:B------:R-:W-:-:S03]  /*78b0*/  IMAD.MOV.U32 R4, RZ, RZ, 0x1 ;  /* 0x00000001ff047424 */ /* 0x000fc600078e00ff */
[----:B------:R-:W-:Y:S02]  /*78c0*/  SEL R13, R22, R15, !P0 ;  /* 0x0000000f160d7207 */ /* 0x000fe40004000000 */
[----:B------:R-:W-:-:S07]  /*78d0*/  SEL R20, R15, R22, !P0 ;  /* 0x000000160f147207 */ /* 0x000fce0004000000 */
.L_x_177:
[----:B------:R-:W-:Y:S05]  /*78e0*/  BSYNC B1 ;  /* 0x0000000000017941 */ /* 0x000fea0003800000 */
.L_x_176:
[----:B------:R-:W-:-:S13]  /*78f0*/  LOP3.LUT P0, RZ, R4, 0xff, RZ, 0xc0, !PT ;  /* 0x000000ff04ff7812 */ /* 0x000fda000780c0ff */
[----:B------:R-:W-:Y:S05]  /*7900*/  @P0 BRA `(.L_x_180) ;  /* 0xfffffff400340947 */ /* 0x000fea000383ffff */
[----:B------:R-:W-:Y:S05]  /*7910*/  BSYNC B0 ;  /* 0x0000000000007941 */ /* 0x000fea0003800000 */
.L_x_169:
[----:B------:R-:W-:-:S03]  /*7920*/  UMOV UR5, 0xffffffff ;  /* 0xffffffff00057882 */ /* 0x000fc60000000000 */
[----:B------:R-:W-:Y:S05]  /*7930*/  BRA.DIV UR5, `(.L_x_181) ;  /* 0x0000000a057c7947 */ /* 0x000fea000b800000 */
[----:B------:R-:W-:-:S13]  /*7940*/  ELECT P6, URZ, PT ;  /* 0x00000000003f782f */ /* 0x000fda00038c0000 */
.L_x_205:
[----:B------:R-:W-:Y:S04]  /*7950*/  BSSY B0, `(.L_x_182) ;  /* 0x0000085000007945 */ /* 0x000fe80003800000 */
[----:B------:R-:W-:Y:S05]  /*7960*/  @!P6 BRA `(.L_x_183) ;  /* 0x00000008000ce947 */ /* 0x000fea0003800000 */
[----:B------:R-:W-:-:S04]  /*7970*/  LOP3.LUT R19, R19, 0x2, RZ, 0xfc, !PT ;  /* 0x0000000213137812 */ /* 0x000fc800078efcff */
[----:B------:R-:W-:-:S13]  /*7980*/  ISETP.NE.AND P0, PT, R19, 0x3, PT ;  /* 0x000000031300780c */ /* 0x000fda0003f05270 */
[----:B------:R-:W-:Y:S05]  /*7990*/  @!P0 BRA `(.L_x_184) ;  /* 0x0000000000048947 */ /* 0x000fea0003800000 */
[----:B------:R-:W-:Y:S01]  /*79a0*/  BPT.TRAP 0x1 ;  /* 0x000000040000795c */ /* 0x000fe20000300000 */
.L_x_184:
[----:B------:R-:W0:Y:S01]  /*79b0*/  S2R R5, SR_CgaCtaId ;  /* 0x0000000000057919 */ /* 0x000e220000008800 */
[----:B------:R-:W-:Y:S02]  /*79c0*/  MOV R2, 0x400 ;  /* 0x0000040000027802 */ /* 0x000fe40000000f00 */
[----:B------:R-:W-:Y:S02]  /*79d0*/  SHF.L.U32 R4, R0, 0x1f, RZ ;  /* 0x0000001f00047819 */ /* 0x000fe400000006ff */
[----:B0-----:R-:W-:-:S05]  /*79e0*/  LEA R2, R5, R2, 0x18 ;  /* 0x0000000205027211 */ /* 0x001fca00078ec0ff */
[----:B------:R-:W-:-:S04]  /*79f0*/  VIADD R2, R2, 0x70 ;  /* 0x0000007002027836 */ /* 0x000fc80000000000 */
[C---:B------:R-:W-:Y:S02]  /*7a00*/  IMAD R7, R3.reuse, 0x8, R2 ;  /* 0x0000000803077824 */ /* 0x040fe400078e0202 */
[----:B------:R-:W-:Y:S02]  /*7a10*/  VIADD R3, R3, 0x1 ;  /* 0x0000000103037836 */ /* 0x000fe40000000000 */
[----:B------:R-:W0:Y:S03]  /*7a20*/  SYNCS.PHASECHK.TRANS64.TRYWAIT P0, [R7+URZ], R4 ;  /* 0x00000004070075a7 */ /* 0x000e26000800017f */
[----:B------:R-:W-:-:S04]  /*7a30*/  ISETP.NE.AND P1, PT, R3, 0xe, PT ;  /* 0x0000000e0300780c */ /* 0x000fc80003f25270 */
[----:B------:R-:W-:Y:S02]  /*7a40*/  SEL R5, RZ, 0x1, P1 ;  /* 0x00000001ff057807 */ /* 0x000fe40000800000 */
[----:B------:R-:W-:Y:S02]  /*7a50*/  SEL R3, R3, RZ, P1 ;  /* 0x000000ff03037207 */ /* 0x000fe40000800000 */
[----:B------:R-:W-:-:S03]  /*7a60*/  LOP3.LUT R6, R0, R5, RZ, 0x3c, !PT ;  /* 0x0000000500067212 */ /* 0x000fc600078e3cff */
[----:B------:R-:W-:Y:S01]  /*7a70*/  IMAD R8, R3, 0x8, R2 ;  /* 0x0000000803087824 */ /* 0x000fe200078e0202 */
[----:B------:R-:W-:Y:S01]  /*7a80*/  SHF.L.U32 R5, R6, 0x1f, RZ ;  /* 0x0000001f06057819 */ /* 0x000fe200000006ff */
[----:B0-----:R-:W-:Y:S06]  /*7a90*/  @!P0 BRA `(.L_x_185) ;  /* 0x0000000800448947 */ /* 0x001fec0003800000 */
.L_x_206:
[----:B------:R-:W1:Y:S01]  /*7aa0*/  SYNCS.PHASECHK.TRANS64.TRYWAIT P0, [R8+URZ], R5 ;  /* 0x00000005080075a7 */ /* 0x000e62000800017f */
[----:B------:R-:W-:-:S05]  /*7ab0*/  VIADD R0, R3, 0x1 ;  /* 0x0000000103007836 */ /* 0x000fca0000000000 */
[----:B------:R-:W-:-:S04]  /*7ac0*/  ISETP.NE.AND P1, PT, R0, 0xe, PT ;  /* 0x0000000e0000780c */ /* 0x000fc80003f25270 */
[----:B------:R-:W-:Y:S02]  /*7ad0*/  SEL R3, RZ, 0x1, P1 ;  /* 0x00000001ff037807 */ /* 0x000fe40000800000 */
[----:B0-----:R-:W-:Y:S02]  /*7ae0*/  SEL R7, R0, RZ, P1 ;  /* 0x000000ff00077207 */ /* 0x001fe40000800000 */
[----:B------:R-:W-:-:S03]  /*7af0*/  LOP3.LUT R6, R6, R3, RZ, 0x3c, !PT ;  /* 0x0000000306067212 */ /* 0x000fc600078e3cff */
[----:B------:R-:W-:Y:S01]  /*7b00*/  IMAD R9, R7, 0x8, R2 ;  /* 0x0000000807097824 */ /* 0x000fe200078e0202 */
[----:B------:R-:W-:Y:S01]  /*7b10*/  SHF.L.U32 R4, R6, 0x1f, RZ ;  /* 0x0000001f06047819 */ /* 0x000fe200000006ff */
[----:B-1----:R-:W-:Y:S06]  /*7b20*/  @!P0 BRA `(.L_x_186) ;  /* 0x0000000800348947 */ /* 0x002fec0003800000 */
.L_x_207:
[----:B------:R-:W1:Y:S01]  /*7b30*/  SYNCS.PHASECHK.TRANS64.TRYWAIT P0, [R9+URZ], R4 ;  /* 0x00000004090075a7 */ /* 0x000e62000800017f */
[----:B------:R-:W-:-:S05]  /*7b40*/  VIADD R0, R7, 0x1 ;  /* 0x0000000107007836 */ /* 0x000fca0000000000 */
[----:B------:R-:W-:-:S04]  /*7b50*/  ISETP.NE.AND P1, PT, R0, 0xe, PT ;  /* 0x0000000e0000780c */ /* 0x000fc80003f25270 */
[----:B------:R-:W-:Y:S02]  /*7b60*/  SEL R3, RZ, 0x1, P1 ;  /* 0x00000001ff037807 */ /* 0x000fe40000800000 */
[----:B------:R-:W-:Y:S02]  /*7b70*/  SEL R7, R0, RZ, P1 ;  /* 0x000000ff00077207 */ /* 0x000fe40000800000 */
[----:B------:R-:W-:-:S03]  /*7b80*/  LOP3.LUT R6, R6, R3, RZ, 0x3c, !PT ;  /* 0x0000000306067212 */ /* 0x000fc600078e3cff */
[----:B0-----:R-:W-:Y:S01]  /*7b90*/  IMAD R8, R7, 0x8, R2 ;  /* 0x0000000807087824 */ /* 0x001fe200078e0202 */
[----:B------:R-:W-:Y:S01]  /*7ba0*/  SHF.L.U32 R5, R6, 0x1f, RZ ;  /* 0x0000001f06057819 */ /* 0x000fe200000006ff */
[----:B-1----:R-:W-:Y:S06]  /*7bb0*/  @!P0 BRA `(.L_x_187) ;  /* 0x0000000800248947 */ /* 0x002fec0003800000 */
.L_x_208:
        /* <DEDUP_REMOVED lines=9> */
.L_x_209:
        /* <DEDUP_REMOVED lines=9> */
.L_x_210:
        /* <DEDUP_REMOVED lines=9> */
.L_x_211:
        /* <DEDUP_REMOVED lines=9> */
.L_x_212:
        /* <DEDUP_REMOVED lines=9> */
.L_x_213:
        /* <DEDUP_REMOVED lines=9> */
.L_x_214:
        /* <DEDUP_REMOVED lines=9> */
.L_x_215:
        /* <DEDUP_REMOVED lines=9> */
.L_x_216:
[----:B------:R-:W1:Y:S01]  /*8040*/  SYNCS.PHASECHK.TRANS64.TRYWAIT P0, [R8+URZ], R5 ;  /* 0x00000005080075a7 */ /* 0x000e62000800017f */
[----:B------:R-:W-:-:S05]  /*8050*/  VIADD R0, R7, 0x1 ;  /* 0x0000000107007836 */ /* 0x000fca0000000000 */
[----:B------:R-:W-:-:S04]  /*8060*/  ISETP.NE.AND P1, PT, R0, 0xe, PT ;  /* 0x0000000e0000780c */ /* 0x000fc80003f25270 */
[----:B------:R-:W-:Y:S02]  /*8070*/  SEL R3, RZ, 0x1, P1 ;  /* 0x00000001ff037807 */ /* 0x000fe40000800000 */
[----:B------:R-:W-:Y:S02]  /*8080*/  SEL R7, R0, RZ, P1 ;  /* 0x000000ff00077207 */ /* 0x000fe40000800000 */
[----:B0-----:R-:W-:-:S03]  /*8090*/  LOP3.LUT R9, R6, R3, RZ, 0x3c, !PT ;  /* 0x0000000306097212 */ /* 0x001fc600078e3cff */
[----:B------:R-:W-:Y:S01]  /*80a0*/  IMAD R11, R7, 0x8, R2 ;  /* 0x00000008070b7824 */ /* 0x000fe200078e0202 */
[----:B------:R-:W-:Y:S01]  /*80b0*/  SHF.L.U32 R6, R9, 0x1f, RZ ;  /* 0x0000001f09067819 */ /* 0x000fe200000006ff */
[----:B-1----:R-:W-:Y:S06]  /*80c0*/  @!P0 BRA `(.L_x_196) ;  /* 0x0000000400948947 */ /* 0x002fec0003800000 */
.L_x_217:
[----:B------:R-:W1:Y:S01]  /*80d0*/  SYNCS.PHASECHK.TRANS64.TRYWAIT P0, [R11+URZ], R6 ;  /* 0x000000060b0075a7 */ /* 0x000e62000800017f */
[----:B------:R-:W-:-:S05]  /*80e0*/  VIADD R0, R7, 0x1 ;  /* 0x0000000107007836 */ /* 0x000fca0000000000 */
[----:B------:R-:W-:-:S04]  /*80f0*/  ISETP.NE.AND P1, PT, R0, 0xe, PT ;  /* 0x0000000e0000780c */ /* 0x000fc80003f25270 */
[----:B------:R-:W-:Y:S02]  /*8100*/  SEL R4, RZ, 0x1, P1 ;  /* 0x00000001ff047807 */ /* 0x000fe40000800000 */
[----:B------:R-:W-:Y:S02]  /*8110*/  SEL R3, R0, RZ, P1 ;  /* 0x000000ff00037207 */ /* 0x000fe40000800000 */
[----:B------:R-:W-:Y:S01]  /*8120*/  LOP3.LUT R0, R9, R4, RZ, 0x3c, !PT ;  /* 0x0000000409007212 */ /* 0x000fe200078e3cff */
[----:B-1----:R-:W-:Y:S06]  /*8130*/  @!P0 BRA `(.L_x_197) ;  /* 0x00000004008c8947 */ /* 0x002fec0003800000 */
.L_x_218:
[----:B------:R-:W-:Y:S01]  /*8140*/  IMAD R3, R3, 0x8, R2 ;  /* 0x0000000803037824 */ /* 0x000fe200078e0202 */
[----:B------:R-:W-:-:S07]  /*8150*/  SHF.L.U32 R0, R0, 0x1f, RZ ;  /* 0x0000001f00007819 */ /* 0x000fce00000006ff */
.L_x_198:
[----:B--2---:R2:W3:Y:S02]  /*8160*/  SYNCS.PHASECHK.TRANS64.TRYWAIT P0, [R3+URZ], R0 ;  /* 0x00000000030075a7 */ /* 0x0044e4000800017f */
[----:B---3--:R-:W-:Y:S05]  /*8170*/  @!P0 NANOSLEEP.SYNCS 0x989680 ;  /* 0x009896800000895d */ /* 0x008fea0003900000 */
[----:B------:R-:W3:Y:S02]  /*8180*/  @!P0 SYNCS.PHASECHK.TRANS64 P0, [R3+URZ], R0 ;  /* 0x00000000030085a7 */ /* 0x000ee4000800007f */
[----:B---3--:R-:W-:Y:S05]  /*8190*/  @!P0 BRA `(.L_x_198) ;  /* 0xfffffffc00f08947 */ /* 0x008fea000383ffff */
.L_x_183:
[----:B------:R-:W-:Y:S05]  /*81a0*/  BSYNC B0 ;  /* 0x0000000000007941 */ /* 0x000fea0003800000 */
.L_x_182:
[----:B------:R-:W-:Y:S05]  /*81b0*/  EXIT ;  /* 0x000000000000794d */ /* 0x000fea0003800000 */
.L_x_22:
[----:B---3--:R3:W4:Y:S02]  /*81c0*/  SYNCS.PHASECHK.TRANS64.TRYWAIT P1, [R3+URZ], R0 ;  /* 0x00000000030075a7 */ /* 0x008724000802017f */
[----:B----4-:R-:W-:Y:S05]  /*81d0*/  @!P1 NANOSLEEP.SYNCS 0x989680 ;  /* 0x009896800000995d */ /* 0x010fea0003900000 */
[----:B------:R-:W4:Y:S02]  /*81e0*/  @!P1 SYNCS.PHASECHK.TRANS64 P1, [R3+URZ], R0 ;  /* 0x00000000030095a7 */ /* 0x000f24000802007f */
[----:B----4-:R-:W-:Y:S05]  /*81f0*/  @!P1 BRA `(.L_x_22) ;  /* 0xfffffffc00f09947 */ /* 0x010fea000383ffff */
[----:B------:R-:W-:Y:S05]  /*8200*/  BRA `(.L_x_21) ;  /* 0xffffff9400007947 */ /* 0x000fea000383ffff */
.L_x_27:
[----:B-1----:R1:W2:Y:S02]  /*8210*/  SYNCS.PHASECHK.TRANS64.TRYWAIT P1, [R5+URZ], R4 ;  /* 0x00000004050075a7 */ /* 0x0022a4000802017f */
[----:B--2---:R-:W-:Y:S05]  /*8220*/  @!P1 NANOSLEEP.SYNCS 0x989680 ;  /* 0x009896800000995d */ /* 0x004fea0003900000 */
[----:B------:R-:W2:Y:S02]  /*8230*/  @!P1 SYNCS.PHASECHK.TRANS64 P1, [R5+URZ], R4 ;  /* 0x00000004050095a7 */ /* 0x000ea4000802007f */
[----:B--2---:R-:W-:Y:S05]  /*8240*/  @!P1 BRA `(.L_x_27) ;  /* 0xfffffffc00f09947 */ /* 0x004fea000383ffff */
[----:B------:R-:W-:Y:S05]  /*8250*/  BRA `(.L_x_26) ;  /* 0xffffff9400b07947 */ /* 0x000fea000383ffff */
.L_x_170:
[----:B------:R-:W-:Y:S01]  /*8260*/  BSSY B1, `(.L_x_199) ;  /* 0x0000006000017945 */ /* 0x000fe20003800000 */
[----:B------:R-:W-:-:S07]  /*8270*/  IMAD.MOV.U32 R15, RZ, RZ, -0x1 ;  /* 0xffffffffff0f7424 */ /* 0x000fce00078e00ff */
[----:B------:R-:W-:Y:S05]  /*8280*/  WARPSYNC.COLLECTIVE R15, `(.L_x_200) ;  /* 0x000000000f0c7348 */ /* 0x000fea0003c00000 */
[----:B------:R-:W-:Y:S02]  /*8290*/  ELECT P6, UR62, PT ;  /* 0x00000000003e782f */ /* 0x000fe400038c0000 */
[----:B------:R-:W-:Y:S01]  /*82a0*/  MOV R14, UR62 ;  /* 0x0000003e000e7c02 */ /* 0x000fe20008000f00 */
[----:B------:R-:W-:Y:S10]  /*82b0*/  ENDCOLLECTIVE ;  /* 0x000000000000791b */ /* 0x000ff40003800000 */
.L_x_200:
[----:B------:R-:W-:Y:S05]  /*82c0*/  BSYNC B1 ;  /* 0x0000000000017941 */ /* 0x000fea0003800000 */
.L_x_199:
[----:B------:R-:W-:Y:S05]  /*82d0*/  BRA `(.L_x_201) ;  /* 0xffffffe800cc7947 */ /* 0x000fea000383ffff */
.L_x_173:
[----:B0-----:R0:W1:Y:S02]  /*82e0*/  SYNCS.PHASECHK.TRANS64.TRYWAIT P0, [R20+URZ+0x70], R7 ;  /* 0x00007007140075a7 */ /* 0x001064000800017f */
[----:B-1----:R-:W-:Y:S05]  /*82f0*/  @!P0 NANOSLEEP.SYNCS 0x989680 ;  /* 0x009896800000895d */ /* 0x002fea0003900000 */
[----:B------:R-:W1:Y:S02]  /*8300*/  @!P0 SYNCS.PHASECHK.TRANS64 P0, [R20+URZ+0x70], R7 ;  /* 0x00007007140085a7 */ /* 0x000e64000800007f */
[----:B-1----:R-:W-:Y:S05]  /*8310*/  @!P0 BRA `(.L_x_173) ;  /* 0xfffffffc00f08947 */ /* 0x002fea000383ffff */
[----:B------:R-:W-:Y:S05]  /*8320*/  BRA `(.L_x_202) ;  /* 0xffffffec000c7947 */ /* 0x000fea000383ffff */
.L_x_181:
[----:B------:R-:W-:Y:S01]  /*8330*/  BSSY B0, `(.L_x_203) ;  /* 0x0000006000007945 */ /* 0x000fe20003800000 */
[----:B------:R-:W-:-:S07]  /*8340*/  IMAD.MOV.U32 R15, RZ, RZ, -0x1 ;  /* 0xffffffffff0f7424 */ /* 0x000fce00078e00ff */
[----:B------:R-:W-:Y:S05]  /*8350*/  WARPSYNC.COLLECTIVE R15, `(.L_x_204) ;  /* 0x000000000f0c7348 */ /* 0x000fea0003c00000 */
[----:B------:R-:W-:Y:S02]  /*8360*/  ELECT P6, UR62, PT ;  /* 0x00000000003e782f */ /* 0x000fe400038c0000 */
[----:B------:R-:W-:Y:S01]  /*8370*/  MOV R14, UR62 ;  /* 0x0000003e000e7c02 */ /* 0x000fe20008000f00 */
[----:B------:R-:W-:Y:S10]  /*8380*/  ENDCOLLECTIVE ;  /* 0x000000000000791b */ /* 0x000ff40003800000 */
.L_x_204:
[----:B------:R-:W-:Y:S05]  /*8390*/  BSYNC B0 ;  /* 0x0000000000007941 */ /* 0x000fea0003800000 */
.L_x_203:
[----:B------:R-:W-:Y:S05]  /*83a0*/  BRA `(.L_x_205) ;  /* 0xfffffff400687947 */ /* 0x000fea000383ffff */
.L_x_185:
[----:B0-----:R0:W1:Y:S02]  /*83b0*/  SYNCS.PHASECHK.TRANS64.TRYWAIT P0, [R7+URZ], R4 ;  /* 0x00000004070075a7 */ /* 0x001064000800017f */
[----:B-1----:R-:W-:Y:S05]  /*83c0*/  @!P0 NANOSLEEP.SYNCS 0x989680 ;  /* 0x009896800000895d */ /* 0x002fea0003900000 */
[----:B------:R-:W1:Y:S02]  /*83d0*/  @!P0 SYNCS.PHASECHK.TRANS64 P0, [R7+URZ], R4 ;  /* 0x00000004070085a7 */ /* 0x000e64000800007f */
[----:B-1----:R-:W-:Y:S05]  /*83e0*/  @!P0 BRA `(.L_x_185) ;  /* 0xfffffffc00f08947 */ /* 0x002fea000383ffff */
[----:B------:R-:W-:Y:S05]  /*83f0*/  BRA `(.L_x_206) ;  /* 0xfffffff400a87947 */ /* 0x000fea000383ffff */
.L_x_186:
[----:B0-----:R0:W1:Y:S02]  /*8400*/  SYNCS.PHASECHK.TRANS64.TRYWAIT P0, [R8+URZ], R5 ;  /* 0x00000005080075a7 */ /* 0x001064000800017f */
[----:B-1----:R-:W-:Y:S05]  /*8410*/  @!P0 NANOSLEEP.SYNCS 0x989680 ;  /* 0x009896800000895d */ /* 0x002fea0003900000 */
[----:B------:R-:W1:Y:S02]  /*8420*/  @!P0 SYNCS.PHASECHK.TRANS64 P0, [R8+URZ], R5 ;  /* 0x00000005080085a7 */ /* 0x000e64000800007f */
[----:B-1----:R-:W-:Y:S05]  /*8430*/  @!P0 BRA `(.L_x_186) ;  /* 0xfffffffc00f08947 */ /* 0x002fea000383ffff */
[----:B------:R-:W-:Y:S05]  /*8440*/  BRA `(.L_x_207) ;  /* 0xfffffff400b87947 */ /* 0x000fea000383ffff */
.L_x_187:
[----:B0-----:R0:W1:Y:S02]  /*8450*/  SYNCS.PHASECHK.TRANS64.TRYWAIT P0, [R9+URZ], R4 ;  /* 0x00000004090075a7 */ /* 0x001064000800017f */
[----:B-1----:R-:W-:Y:S05]  /*8460*/  @!P0 NANOSLEEP.SYNCS 0x989680 ;  /* 0x009896800000895d */ /* 0x002fea0003900000 */
[----:B------:R-:W1:Y:S02]  /*8470*/  @!P0 SYNCS.PHASECHK.TRANS64 P0, [R9+URZ], R4 ;  /* 0x00000004090085a7 */ /* 0x000e64000800007f */
[----:B-1----:R-:W-:Y:S05]  /*8480*/  @!P0 BRA `(.L_x_187) ;  /* 0xfffffffc00f08947 */ /* 0x002fea000383ffff */
[----:B------:R-:W-:Y:S05]  /*8490*/  BRA `(.L_x_208) ;  /* 0xfffffff400c87947 */ /* 0x000fea000383ffff */
.L_x_188:
[----:B0-----:R0:W1:Y:S02]  /*84a0*/  SYNCS.PHASECHK.TRANS64.TRYWAIT P0, [R8+URZ], R5 ;  /* 0x00000005080075a7 */ /* 0x001064000800017f */
[----:B-1----:R-:W-:Y:S05]  /*84b0*/  @!P0 NANOSLEEP.SYNCS 0x989680 ;  /* 0x009896800000895d */ /* 0x002fea0003900000 */
[----:B------:R-:W1:Y:S02]  /*84c0*/  @!P0 SYNCS.PHASECHK.TRANS64 P0, [R8+URZ], R5 ;  /* 0x00000005080085a7 */ /* 0x000e64000800007f */
[----:B-1----:R-:W-:Y:S05]  /*84d0*/  @!P0 BRA `(.L_x_188) ;  /* 0xfffffffc00f08947 */ /* 0x002fea000383ffff */
[----:B------:R-:W-:Y:S05]  /*84e0*/  BRA `(.L_x_209) ;  /* 0xfffffff400d87947 */ /* 0x000fea000383ffff */
.L_x_189:
[----:B0-----:R0:W1:Y:S02]  /*84f0*/  SYNCS.PHASECHK.TRANS64.TRYWAIT P0, [R9+URZ], R4 ;  /* 0x00000004090075a7 */ /* 0x001064000800017f */
[----:B-1----:R-:W-:Y:S05]  /*8500*/  @!P0 NANOSLEEP.SYNCS 0x989680 ;  /* 0x009896800000895d */ /* 0x002fea0003900000 */
[----:B------:R-:W1:Y:S02]  /*8510*/  @!P0 SYNCS.PHASECHK.TRANS64 P0, [R9+URZ], R4 ;  /* 0x00000004090085a7 */ /* 0x000e64000800007f */
[----:B-1----:R-:W-:Y:S05]  /*8520*/  @!P0 BRA `(.L_x_189) ;  /* 0xfffffffc00f08947 */ /* 0x002fea000383ffff */
[----:B------:R-:W-:Y:S05]  /*8530*/  BRA `(.L_x_210) ;  /* 0xfffffff400e87947 */ /* 0x000fea000383ffff */
.L_x_190:
[----:B0-----:R0:W1:Y:S02]  /*8540*/  SYNCS.PHASECHK.TRANS64.TRYWAIT P0, [R8+URZ], R5 ;  /* 0x00000005080075a7 */ /* 0x001064000800017f */
[----:B-1----:R-:W-:Y:S05]  /*8550*/  @!P0 NANOSLEEP.SYNCS 0x989680 ;  /* 0x009896800000895d */ /* 0x002fea0003900000 */
[----:B------:R-:W1:Y:S02]  /*8560*/  @!P0 SYNCS.PHASECHK.TRANS64 P0, [R8+URZ], R5 ;  /* 0x00000005080085a7 */ /* 0x000e64000800007f */
[----:B-1----:R-:W-:Y:S05]  /*8570*/  @!P0 BRA `(.L_x_190) ;  /* 0xfffffffc00f08947 */ /* 0x002fea000383ffff */
[----:B------:R-:W-:Y:S05]  /*8580*/  BRA `(.L_x_211) ;  /* 0xfffffff400f87947 */ /* 0x000fea000383ffff */
.L_x_191:
[----:B0-----:R0:W1:Y:S02]  /*8590*/  SYNCS.PHASECHK.TRANS64.TRYWAIT P0, [R9+URZ], R4 ;  /* 0x00000004090075a7 */ /* 0x001064000800017f */
[----:B-1----:R-:W-:Y:S05]  /*85a0*/  @!P0 NANOSLEEP.SYNCS 0x989680 ;  /* 0x009896800000895d */ /* 0x002fea0003900000 */
[----:B------:R-:W1:Y:S02]  /*85b0*/  @!P0 SYNCS.PHASECHK.TRANS64 P0, [R9+URZ], R4 ;  /* 0x00000004090085a7 */ /* 0x000e64000800007f */
[----:B-1----:R-:W-:Y:S05]  /*85c0*/  @!P0 BRA `(.L_x_191) ;  /* 0xfffffffc00f08947 */ /* 0x002fea000383ffff */
[----:B------:R-:W-:Y:S05]  /*85d0*/  BRA `(.L_x_212) ;  /* 0xfffffff800087947 */ /* 0x000fea000383ffff */
.L_x_192:
[----:B0-----:R0:W1:Y:S02]  /*85e0*/  SYNCS.PHASECHK.TRANS64.TRYWAIT P0, [R8+URZ], R5 ;  /* 0x00000005080075a7 */ /* 0x001064000800017f */
[----:B-1----:R-:W-:Y:S05]  /*85f0*/  @!P0 NANOSLEEP.SYNCS 0x989680 ;  /* 0x009896800000895d */ /* 0x002fea0003900000 */
[----:B------:R-:W1:Y:S02]  /*8600*/  @!P0 SYNCS.PHASECHK.TRANS64 P0, [R8+URZ], R5 ;  /* 0x00000005080085a7 */ /* 0x000e64000800007f */
[----:B-1----:R-:W-:Y:S05]  /*8610*/  @!P0 BRA `(.L_x_192) ;  /* 0xfffffffc00f08947 */ /* 0x002fea000383ffff */
[----:B------:R-:W-:Y:S05]  /*8620*/  BRA `(.L_x_213) ;  /* 0xfffffff800187947 */ /* 0x000fea000383ffff */
.L_x_193:
[----:B0-----:R0:W1:Y:S02]  /*8630*/  SYNCS.PHASECHK.TRANS64.TRYWAIT P0, [R9+URZ], R4 ;  /* 0x00000004090075a7 */ /* 0x001064000800017f */
[----:B-1----:R-:W-:Y:S05]  /*8640*/  @!P0 NANOSLEEP.SYNCS 0x989680 ;  /* 0x009896800000895d */ /* 0x002fea0003900000 */
[----:B------:R-:W1:Y:S02]  /*8650*/  @!P0 SYNCS.PHASECHK.TRANS64 P0, [R9+URZ], R4 ;  /* 0x00000004090085a7 */ /* 0x000e64000800007f */
[----:B-1----:R-:W-:Y:S05]  /*8660*/  @!P0 BRA `(.L_x_193) ;  /* 0xfffffffc00f08947 */ /* 0x002fea000383ffff */
[----:B------:R-:W-:Y:S05]  /*8670*/  BRA `(.L_x_214) ;  /* 0xfffffff800287947 */ /* 0x000fea000383ffff */
.L_x_194:
[----:B0-----:R0:W1:Y:S02]  /*8680*/  SYNCS.PHASECHK.TRANS64.TRYWAIT P0, [R8+URZ], R5 ;  /* 0x00000005080075a7 */ /* 0x001064000800017f */
[----:B-1----:R-:W-:Y:S05]  /*8690*/  @!P0 NANOSLEEP.SYNCS 0x989680 ;  /* 0x009896800000895d */ /* 0x002fea0003900000 */
[----:B------:R-:W1:Y:S02]  /*86a0*/  @!P0 SYNCS.PHASECHK.TRANS64 P0, [R8+URZ], R5 ;  /* 0x00000005080085a7 */ /* 0x000e64000800007f */
[----:B-1----:R-:W-:Y:S05]  /*86b0*/  @!P0 BRA `(.L_x_194) ;  /* 0xfffffffc00f08947 */ /* 0x002fea000383ffff */
[----:B------:R-:W-:Y:S05]  /*86c0*/  BRA `(.L_x_215) ;  /* 0xfffffff800387947 */ /* 0x000fea000383ffff */
.L_x_195:
[----:B0-----:R0:W1:Y:S02]  /*86d0*/  SYNCS.PHASECHK.TRANS64.TRYWAIT P0, [R9+URZ], R4 ;  /* 0x00000004090075a7 */ /* 0x001064000800017f */
[----:B-1----:R-:W-:Y:S05]  /*86e0*/  @!P0 NANOSLEEP.SYNCS 0x989680 ;  /* 0x009896800000895d */ /* 0x002fea0003900000 */
[----:B------:R-:W1:Y:S02]  /*86f0*/  @!P0 SYNCS.PHASECHK.TRANS64 P0, [R9+URZ], R4 ;  /* 0x00000004090085a7 */ /* 0x000e64000800007f */
[----:B-1----:R-:W-:Y:S05]  /*8700*/  @!P0 BRA `(.L_x_195) ;  /* 0xfffffffc00f08947 */ /* 0x002fea000383ffff */
[----:B------:R-:W-:Y:S05]  /*8710*/  BRA `(.L_x_216) ;  /* 0xfffffff800487947 */ /* 0x000fea000383ffff */
.L_x_196:
[----:B0-----:R0:W1:Y:S02]  /*8720*/  SYNCS.PHASECHK.TRANS64.TRYWAIT P0, [R8+URZ], R5 ;  /* 0x00000005080075a7 */ /* 0x001064000800017f */
[----:B-1----:R-:W-:Y:S05]  /*8730*/  @!P0 NANOSLEEP.SYNCS 0x989680 ;  /* 0x009896800000895d */ /* 0x002fea0003900000 */
[----:B------:R-:W1:Y:S02]  /*8740*/  @!P0 SYNCS.PHASECHK.TRANS64 P0, [R8+URZ], R5 ;  /* 0x00000005080085a7 */ /* 0x000e64000800007f */
[----:B-1----:R-:W-:Y:S05]  /*8750*/  @!P0 BRA `(.L_x_196) ;  /* 0xfffffffc00f08947 */ /* 0x002fea000383ffff */
[----:B------:R-:W-:Y:S05]  /*8760*/  BRA `(.L_x_217) ;  /* 0xfffffff800587947 */ /* 0x000fea000383ffff */
.L_x_197:
[----:B-1----:R1:W2:Y:S02]  /*8770*/  SYNCS.PHASECHK.TRANS64.TRYWAIT P0, [R11+URZ], R6 ;  /* 0x000000060b0075a7 */ /* 0x0022a4000800017f */
[----:B--2---:R-:W-:Y:S05]  /*8780*/  @!P0 NANOSLEEP.SYNCS 0x989680 ;  /* 0x009896800000895d */ /* 0x004fea0003900000 */
[----:B------:R-:W2:Y:S02]  /*8790*/  @!P0 SYNCS.PHASECHK.TRANS64 P0, [R11+URZ], R6 ;  /* 0x000000060b0085a7 */ /* 0x000ea4000800007f */
[----:B--2---:R-:W-:Y:S05]  /*87a0*/  @!P0 BRA `(.L_x_197) ;  /* 0xfffffffc00f08947 */ /* 0x004fea000383ffff */
[----:B------:R-:W-:Y:S05]  /*87b0*/  BRA `(.L_x_218) ;  /* 0xfffffff800607947 */ /* 0x000fea000383ffff */
.L_x_219:
[----:B------:R-:W-:-:S00]  /*87c0*/  BRA `(.L_x_219) ;  /* 0xfffffffc00fc7947 */ /* 0x000fc0000383ffff */
[----:B------:R-:W-:-:S00]  /*87d0*/  NOP ;  /* 0x0000000000007918 */ /* 0x000fc00000000000 */
        /* <DEDUP_REMOVED lines=10> */
.L_x_220:


//--------------------- .nv.global.init           --------------------------
	.section	.nv.global.init,"aw",@progbits
.nv.global.init:
	.type		$str$22,@object
	.size		$str$22,($str$23 - $str$22)
$str$22:
        /*0000*/ 	.byte	0x6b, 0x5f, 0x74, 0x69, 0x6c, 0x65, 0x5f, 0x63, 0x6f, 0x75, 0x6e, 0x74, 0x20, 0x3e, 0x3d, 0x20
        /*0010*/ 	.byte	0x31, 0x00
	.type		$str$23,@object
	.size		$str$23,(__unnamed_1 - $str$23)
$str$23:
        /*0012*/ 	.byte	0x2f, 0x74, 0x6d, 0x70, 0x2f, 0x63, 0x75, 0x74, 0x6c, 0x61, 0x73, 0x73, 0x5f, 0x73, 0x77, 0x65
        /*0022*/ 	.byte	0x65, 0x70, 0x5f, 0x73, 0x72, 0x63, 0x2f, 0x69, 0x6e, 0x63, 0x6c, 0x75, 0x64, 0x65, 0x2f, 0x63
        /*0032*/ 	.byte	0x75, 0x74, 0x6c, 0x61, 0x73, 0x73, 0x2f, 0x67, 0x65, 0x6d, 0x6d, 0x2f, 0x63, 0x6f, 0x6c, 0x6c
        /*0042*/ 	.byte	0x65, 0x63, 0x74, 0x69, 0x76, 0x65, 0x2f, 0x73, 0x6d, 0x39, 0x30, 0x5f, 0x6d, 0x6d, 0x61, 0x5f
        /*0052*/ 	.byte	0x74, 0x6d, 0x61, 0x5f, 0x67, 0x6d, 0x6d, 0x61, 0x5f, 0x73, 0x73, 0x5f, 0x77, 0x61, 0x72, 0x70
        /*0062*/ 	.byte	0x73, 0x70, 0x65, 0x63, 0x69, 0x61, 0x6c, 0x69, 0x7a, 0x65, 0x64, 0x2e, 0x68, 0x70, 0x70, 0x00
	.type		__unnamed_1,@object
	.size		__unnamed_1,(.L_0 - __unnamed_1)
__unnamed_1:
        /*0072*/ 	.byte	0x76, 0x6f, 0x69, 0x64, 0x20, 0x63, 0x75, 0x74, 0x6c, 0x61, 0x73, 0x73, 0x3a, 0x3a, 0x67, 0x65
        /* <DEDUP_REMOVED lines=181> */
.L_0:


//--------------------- .nv.shared._ZN7cutlass13device_kernelINS_4gemm6kernel13GemmUniversalIN4cute5tupleIJiiiiEEENS1_10collective13CollectiveMmaINS1_34MainloopSm90TmaGmmaWarpSpecializedILi14ENS5_IJNS4_1CILi1EEENSA_ILi8EEESB_EEENS1_35KernelTmaWarpSpecializedCooperativeEEENS5_IJNSA_ILi128EEESG_NSA_ILi32EEEEEENS_10bfloat16_tENS5_IJlSB_lEEESJ_SK_NS4_8TiledMMAINS4_8MMA_AtomIJNS4_4SM904GMMA28MMA_64x128x16_F32BF16BF16_SSILNSO_5MajorE0ELSQ_0ELNSO_7ScaleInE1ELSR_1EEEEEENS4_6LayoutINS5_IJNSA_ILi2EEESB_SB_EEENS5_IJSB_NSA_ILi0EEESX_EEEEENS5_IJNS4_10UnderscoreES10_S10_EEEEENS4_23SM90_TMA_LOAD_MULTICASTENS4_14ComposedLayoutINS4_7SwizzleILi2ELi4ELi3EEENS4_18smem_ptr_flag_bitsILi16EEENSU_INS5_IJSC_SH_EEENS5_IJSH_SB_EEEEEEEvNS4_8identityENS4_13SM90_TMA_LOADES1C_vS1D_EENS_8epilogue10collective6detail29Sm90TmaWarpSpecializedAdapterINS1H_15DefaultEpilogueISJ_SK_SK_NS1G_6thread17LinearCombinationISJ_Li1EffLNS1L_9ScaleType4KindE0ELNS_15FloatRoundStyleE2ESJ_EENS1_15EpilogueDefaultEEEEEvvEEEEvNT_6ParamsE --------------------------
	.section	.nv.shared._ZN7cutlass13device_kernelINS_4gemm6kernel13GemmUniversalIN4cute5tupleIJiiiiEEENS1_10collective13CollectiveMmaINS1_34MainloopSm90TmaGmmaWarpSpecializedILi14ENS5_IJNS4_1CILi1EEENSA_ILi8EEESB_EEENS1_35KernelTmaWarpSpecializedCooperativeEEENS5_IJNSA_ILi128EEESG_NSA_ILi32EEEEEENS_10bfloat16_tENS5_IJlSB_lEEESJ_SK_NS4_8TiledMMAINS4_8MMA_AtomIJNS4_4SM904GMMA28MMA_64x128x16_F32BF16BF16_SSILNSO_5MajorE0ELSQ_0ELNSO_7ScaleInE1ELSR_1EEEEEENS4_6LayoutINS5_IJNSA_ILi2EEESB_SB_EEENS5_IJSB_NSA_ILi0EEESX_EEEEENS5_IJNS4_10UnderscoreES10_S10_EEEEENS4_23SM90_TMA_LOAD_MULTICASTENS4_14ComposedLayoutINS4_7SwizzleILi2ELi4ELi3EEENS4_18smem_ptr_flag_bitsILi16EEENSU_INS5_IJSC_SH_EEENS5_IJSH_SB_EEEEEEEvNS4_8identityENS4_13SM90_TMA_LOADES1C_vS1D_EENS_8epilogue10collective6detail29Sm90TmaWarpSpecializedAdapterINS1H_15DefaultEpilogueISJ_SK_SK_NS1G_6thread17LinearCombinationISJ_Li1EffLNS1L_9ScaleType4KindE0ELNS_15FloatRoundStyleE2ESJ_EENS1_15EpilogueDefaultEEEEEvvEEEEvNT_6ParamsE,"aw",@nobits
	.sectionflags	@""
	.align	16
	.zero		1024


//--------------------- .nv.shared.reserved.0     --------------------------
	.section	.nv.shared.reserved.0,"aw",@nobits
	.weak		__nv_reservedSMEM_offset_0_alias
	.size		__nv_reservedSMEM_offset_0_alias, 0, 0
	.other		__nv_reservedSMEM_offset_0_alias,@"STO_CUDA_RESERVED_SHARED STV_DEFAULT"
__nv_reservedSMEM_offset_0_alias:
	.zero		0


//--------------------- .nv.global                --------------------------
	.section	.nv.global,"aw",@nobits
.nv.global:
	.type		_ZN40_INTERNAL_b192aab1_4_k_cu_4dbffcd9_254554cute1_E,@object
	.size		_ZN40_INTERNAL_b192aab1_4_k_cu_4dbffcd9_254554cute1_E,(_ZN40_INTERNAL_b192aab1_4_k_cu_4dbffcd9_254554cuda3std3__45__cpo6cbeginE - _ZN40_INTERNAL_b192aab1_4_k_cu_4dbffcd9_254554cute1_E)
_ZN40_INTERNAL_b192aab1_4_k_cu_4dbffcd9_254554cute1_E:
	.zero		1
	.type		_ZN40_INTERNAL_b192aab1_4_k_cu_4dbffcd9_254554cuda3std3__45__cpo6cbeginE,@object
	.size		_ZN40_INTERNAL_b192aab1_4_k_cu_4dbffcd9_254554cuda3std3__45__cpo6cbeginE,(_ZN40_INTERNAL_b192aab1_4_k_cu_4dbffcd9_254554cuda3std3__48in_placeE - _ZN40_INTERNAL_b192aab1_4_k_cu_4dbffcd9_254554cuda3std3__45__cpo6cbeginE)
_ZN40_INTERNAL_b192aab1_4_k_cu_4dbffcd9_254554cuda3std3__45__cpo6cbeginE:
	.zero		1
	.type		_ZN40_INTERNAL_b192aab1_4_k_cu_4dbffcd9_254554cuda3std3__48in_placeE,@object
	.size		_ZN40_INTERNAL_b192aab1_4_k_cu_4dbffcd9_254554cuda3std3__48in_placeE,(_ZN40_INTERNAL_b192aab1_4_k_cu_4dbffcd9_254554cuda3std6ranges3__45__cpo9iter_moveE - _ZN40_INTERNAL_b192aab1_4_k_cu_4dbffcd9_254554cuda3std3__48in_placeE)
_ZN40_INTERNAL_b192aab1_4_k_cu_4dbffcd9_254554cuda3std3__48in_placeE:
	.zero		1
	.type		_ZN40_INTERNAL_b192aab1_4_k_cu_4dbffcd9_254554cuda3std6ranges3__45__cpo9iter_moveE,@object
	.size		_ZN40_INTERNAL_b192aab1_4_k_cu_4dbffcd9_254554cuda3std6ranges3__45__cpo9iter_moveE,(_ZN40_INTERNAL_b192aab1_4_k_cu_4dbffcd9_254554cuda3std3__45__cpo5beginE - _ZN40_INTERNAL_b192aab1_4_k_cu_4dbffcd9_254554cuda3std6ranges3__45__cpo9iter_moveE)
_ZN40_INTERNAL_b192aab1_4_k_cu_4dbffcd9_254554cuda3std6ranges3__45__cpo9iter_moveE:
	.zero		1
	.type		_ZN40_INTERNAL_b192aab1_4_k_cu_4dbffcd9_254554cuda3std3__45__cpo5beginE,@object
	.size		_ZN40_INTERNAL_b192aab1_4_k_cu_4dbffcd9_254554cuda3std3__45__cpo5beginE,(_ZN40_INTERNAL_b192aab1_4_k_cu_4dbffcd9_254554cuda3std3__442_GLOBAL__N__b192aab1_4_k_cu_4dbffcd9_254556ignoreE - _ZN40_INTERNAL_b192aab1_4_k_cu_4dbffcd9_254554cuda3std3__45__cpo5beginE)
_ZN40_INTERNAL_b192aab1_4_k_cu_4dbffcd9_254554cuda3std3__45__cpo5beginE:
	.zero		1
	.type		_ZN40_INTERNAL_b192aab1_4_k_cu_4dbffcd9_254554cuda3std3__442_GLOBAL__N__b192aab1_4_k_cu_4dbffcd9_254556ignoreE,@object
	.size		_ZN40_INTERNAL_b192aab1_4_k_cu_4dbffcd9_254554cuda3std3__442_GLOBAL__N__b192aab1_4_k_cu_4dbffcd9_254556ignoreE,(_ZN40_INTERNAL_b192aab1_4_k_cu_4dbffcd9_254554cute7productE - _ZN40_INTERNAL_b192aab1_4_k_cu_4dbffcd9_254554cuda3std3__442_GLOBAL__N__b192aab1_4_k_cu_4dbffcd9_254556ignoreE)
_ZN40_INTERNAL_b192aab1_4_k_cu_4dbffcd9_254554cuda3std3__442_GLOBAL__N__b192aab1_4_k_cu_4dbffcd9_254556ignoreE:
	.zero		1
	.type		_ZN40_INTERNAL_b192aab1_4_k_cu_4dbffcd9_254554cute7productE,@object
	.size		_ZN40_INTERNAL_b192aab1_4_k_cu_4dbffcd9_254554cute7productE,(_ZN40_INTERNAL_b192aab1_4_k_cu_4dbffcd9_254554cuda3std3__45__cpo3endE - _ZN40_INTERNAL_b192aab1_4_k_cu_4dbffcd9_254554cute7productE)
_ZN40_INTERNAL_b192aab1_4_k_cu_4dbffcd9_254554cute7productE:
	.zero		1
	.type		_ZN40_INTERNAL_b192aab1_4_k_cu_4dbffcd9_254554cuda3std3__45__cpo3endE,@object
	.size		_ZN40_INTERNAL_b192aab1_4_k_cu_4dbffcd9_254554cuda3std3__45__cpo3endE,(_ZN40_INTERNAL_b192aab1_4_k_cu_4dbffcd9_254554cuda3std3__419piecewise_constructE - _ZN40_INTERNAL_b192aab1_4_k_cu_4dbffcd9_254554cuda3std3__45__cpo3endE)
_ZN40_INTERNAL_b192aab1_4_k_cu_4dbffcd9_254554cuda3std3__45__cpo3endE:
	.zero		1
	.type		_ZN40_INTERNAL_b192aab1_4_k_cu_4dbffcd9_254554cuda3std3__419piecewise_constructE,@object
	.size		_ZN40_INTERNAL_b192aab1_4_k_cu_4dbffcd9_254554cuda3std3__419piecewise_constructE,(_ZN40_INTERNAL_b192aab1_4_k_cu_4dbffcd9_254554cuda3std3__45__cpo4cendE - _ZN40_INTERNAL_b192aab1_4_k_cu_4dbffcd9_254554cuda3std3__419piecewise_constructE)
_ZN40_INTERNAL_b192aab1_4_k_cu_4dbffcd9_254554cuda3std3__419piecewise_constructE:
	.zero		1
	.type		_ZN40_INTERNAL_b192aab1_4_k_cu_4dbffcd9_254554cuda3std3__45__cpo4cendE,@object
	.size		_ZN40_INTERNAL_b192aab1_4_k_cu_4dbffcd9_254554cuda3std3__45__cpo4cendE,(_ZN40_INTERNAL_b192aab1_4_k_cu_4dbffcd9_254554cuda3std6ranges3__45__cpo4swapE - _ZN40_INTERNAL_b192aab1_4_k_cu_4dbffcd9_254554cuda3std3__45__cpo4cendE)
_ZN40_INTERNAL_b192aab1_4_k_cu_4dbffcd9_254554cuda3std3__45__cpo4cendE:
	.zero		1
	.type		_ZN40_INTERNAL_b192aab1_4_k_cu_4dbffcd9_254554cuda3std6ranges3__45__cpo4swapE,@object
	.size		_ZN40_INTERNAL_b192aab1_4_k_cu_4dbffcd9_254554cuda3std6ranges3__45__cpo4swapE,(.L_8 - _ZN40_INTERNAL_b192aab1_4_k_cu_4dbffcd9_254554cuda3std6ranges3__45__cpo4swapE)
_ZN40_INTERNAL_b192aab1_4_k_cu_4dbffcd9_254554cuda3std6ranges3__45__cpo4swapE:
	.zero		1
.L_8:


//--------------------- .nv.constant0._ZN7cutlass13device_kernelINS_4gemm6kernel13GemmUniversalIN4cute5tupleIJiiiiEEENS1_10collective13CollectiveMmaINS1_34MainloopSm90TmaGmmaWarpSpecializedILi14ENS5_IJNS4_1CILi1EEENSA_ILi8EEESB_EEENS1_35KernelTmaWarpSpecializedCooperativeEEENS5_IJNSA_ILi128EEESG_NSA_ILi32EEEEEENS_10bfloat16_tENS5_IJlSB_lEEESJ_SK_NS4_8TiledMMAINS4_8MMA_AtomIJNS4_4SM904GMMA28MMA_64x128x16_F32BF16BF16_SSILNSO_5MajorE0ELSQ_0ELNSO_7ScaleInE1ELSR_1EEEEEENS4_6LayoutINS5_IJNSA_ILi2EEESB_SB_EEENS5_IJSB_NSA_ILi0EEESX_EEEEENS5_IJNS4_10UnderscoreES10_S10_EEEEENS4_23SM90_TMA_LOAD_MULTICASTENS4_14ComposedLayoutINS4_7SwizzleILi2ELi4ELi3EEENS4_18smem_ptr_flag_bitsILi16EEENSU_INS5_IJSC_SH_EEENS5_IJSH_SB_EEEEEEEvNS4_8identityENS4_13SM90_TMA_LOADES1C_vS1D_EENS_8epilogue10collective6detail29Sm90TmaWarpSpecializedAdapterINS1H_15DefaultEpilogueISJ_SK_SK_NS1G_6thread17LinearCombinationISJ_Li1EffLNS1L_9ScaleType4KindE0ELNS_15FloatRoundStyleE2ESJ_EENS1_15EpilogueDefaultEEEEEvvEEEEvNT_6ParamsE --------------------------
	.section	.nv.constant0._ZN7cutlass13device_kernelINS_4gemm6kernel13GemmUniversalIN4cute5tupleIJiiiiEEENS1_10collective13CollectiveMmaINS1_34MainloopSm90TmaGmmaWarpSpecializedILi14ENS5_IJNS4_1CILi1EEENSA_ILi8EEESB_EEENS1_35KernelTmaWarpSpecializedCooperativeEEENS5_IJNSA_ILi128EEESG_NSA_ILi32EEEEEENS_10bfloat16_tENS5_IJlSB_lEEESJ_SK_NS4_8TiledMMAINS4_8MMA_AtomIJNS4_4SM904GMMA28MMA_64x128x16_F32BF16BF16_SSILNSO_5MajorE0ELSQ_0ELNSO_7ScaleInE1ELSR_1EEEEEENS4_6LayoutINS5_IJNSA_ILi2EEESB_SB_EEENS5_IJSB_NSA_ILi0EEESX_EEEEENS5_IJNS4_10UnderscoreES10_S10_EEEEENS4_23SM90_TMA_LOAD_MULTICASTENS4_14ComposedLayoutINS4_7SwizzleILi2ELi4ELi3EEENS4_18smem_ptr_flag_bitsILi16EEENSU_INS5_IJSC_SH_EEENS5_IJSH_SB_EEEEEEEvNS4_8identityENS4_13SM90_TMA_LOADES1C_vS1D_EENS_8epilogue10collective6detail29Sm90TmaWarpSpecializedAdapterINS1H_15DefaultEpilogueISJ_SK_SK_NS1G_6thread17LinearCombinationISJ_Li1EffLNS1L_9ScaleType4KindE0ELNS_15FloatRoundStyleE2ESJ_EENS1_15EpilogueDefaultEEEEEvvEEEEvNT_6ParamsE,"a",@progbits
	.sectionflags	@""
	.align	4
.nv.constant0._ZN7cutlass13device_kernelINS_4gemm6kernel13GemmUniversalIN4cute5tupleIJiiiiEEENS1_10collective13CollectiveMmaINS1_34MainloopSm90TmaGmmaWarpSpecializedILi14ENS5_IJNS4_1CILi1EEENSA_ILi8EEESB_EEENS1_35KernelTmaWarpSpecializedCooperativeEEENS5_IJNSA_ILi128EEESG_NSA_ILi32EEEEEENS_10bfloat16_tENS5_IJlSB_lEEESJ_SK_NS4_8TiledMMAINS4_8MMA_AtomIJNS4_4SM904GMMA28MMA_64x128x16_F32BF16BF16_SSILNSO_5MajorE0ELSQ_0ELNSO_7ScaleInE1ELSR_1EEEEEENS4_6LayoutINS5_IJNSA_ILi2EEESB_SB_EEENS5_IJSB_NSA_ILi0EEESX_EEEEENS5_IJNS4_10UnderscoreES10_S10_EEEEENS4_23SM90_TMA_LOAD_MULTICASTENS4_14ComposedLayoutINS4_7SwizzleILi2ELi4ELi3EEENS4_18smem_ptr_flag_bitsILi16EEENSU_INS5_IJSC_SH_EEENS5_IJSH_SB_EEEEEEEvNS4_8identityENS4_13SM90_TMA_LOADES1C_vS1D_EENS_8epilogue10collective6detail29Sm90TmaWarpSpecializedAdapterINS1H_15DefaultEpilogueISJ_SK_SK_NS1G_6thread17LinearCombinationISJ_Li1EffLNS1L_9ScaleType4KindE0ELNS_15FloatRoundStyleE2ESJ_EENS1_15EpilogueDefaultEEEEEvvEEEEvNT_6ParamsE:
	.zero		1664


//--------------------- SYMBOLS --------------------------

	.type		.nv.reservedSmem.offset0,@object
	.size		.nv.reservedSmem.offset0,0x4
	.type		__assertfail,@function
